//
// Generated by NVIDIA NVVM Compiler
//
// Compiler Build ID: CL-36424714
// Cuda compilation tools, release 13.0, V13.0.88
// Based on NVVM 20.0.0
//

.version 9.0
.target sm_100
.address_size 64


.entry _Z13decode_kernelPfiifS_S_ii(
	.param .u64 .ptr .align 1 _Z13decode_kernelPfiifS_S_ii_param_0,
	.param .u32 _Z13decode_kernelPfiifS_S_ii_param_1,
	.param .u32 _Z13decode_kernelPfiifS_S_ii_param_2,
	.param .f32 _Z13decode_kernelPfiifS_S_ii_param_3,
	.param .u64 .ptr .align 1 _Z13decode_kernelPfiifS_S_ii_param_4,
	.param .u64 .ptr .align 1 _Z13decode_kernelPfiifS_S_ii_param_5,
	.param .u32 _Z13decode_kernelPfiifS_S_ii_param_6,
	.param .u32 _Z13decode_kernelPfiifS_S_ii_param_7
)
{
	.reg .pred 	%p<43>;
	.reg .b32 	%r<117>;
	.reg .b32 	%f<101>;
	.reg .b64 	%rd<24>;

	ld.param.u64 	%rd13, [_Z13decode_kernelPfiifS_S_ii_param_0];
	ld.param.u32 	%r37, [_Z13decode_kernelPfiifS_S_ii_param_1];
	ld.param.u32 	%r34, [_Z13decode_kernelPfiifS_S_ii_param_2];
	ld.param.f32 	%f24, [_Z13decode_kernelPfiifS_S_ii_param_3];
	ld.param.u64 	%rd14, [_Z13decode_kernelPfiifS_S_ii_param_5];
	ld.param.u32 	%r35, [_Z13decode_kernelPfiifS_S_ii_param_6];
	ld.param.u32 	%r36, [_Z13decode_kernelPfiifS_S_ii_param_7];
	cvta.to.global.u64 	%rd1, %rd14;
	mov.u32 	%r38, %ntid.x;
	mov.u32 	%r39, %ctaid.x;
	mov.u32 	%r40, %tid.x;
	mad.lo.s32 	%r1, %r38, %r39, %r40;
	setp.ge.s32 	%p1, %r1, %r37;
	@%p1 bra 	$L__BB0_20;
	cvta.to.global.u64 	%rd15, %rd13;
	add.s32 	%r41, %r34, 5;
	mul.lo.s32 	%r42, %r41, %r1;
	mul.wide.s32 	%rd16, %r42, 4;
	add.s64 	%rd2, %rd15, %rd16;
	ld.global.f32 	%f1, [%rd2+16];
	setp.lt.f32 	%p2, %f1, %f24;
	@%p2 bra 	$L__BB0_20;
	ld.global.f32 	%f98, [%rd2+20];
	setp.lt.s32 	%p3, %r34, 2;
	mov.f32 	%f100, 0f00000000;
	@%p3 bra 	$L__BB0_17;
	add.s64 	%rd21, %rd2, 24;
	add.s32 	%r2, %r34, -1;
	add.s32 	%r46, %r34, -2;
	and.b32  	%r3, %r2, 15;
	setp.lt.u32 	%p4, %r46, 15;
	mov.b32 	%r116, 0;
	mov.b32 	%r108, 1;
	@%p4 bra 	$L__BB0_7;
	and.b32  	%r4, %r2, -16;
	mov.b32 	%r102, 0;
	mov.u32 	%r116, %r102;
$L__BB0_5:
	.pragma "nounroll";
	add.s32 	%r48, %r102, 1;
	ld.global.f32 	%f27, [%rd21];
	setp.gt.f32 	%p5, %f27, %f98;
	selp.f32 	%f28, %f27, %f98, %p5;
	selp.b32 	%r49, %r48, %r116, %p5;
	ld.global.f32 	%f29, [%rd21+4];
	setp.gt.f32 	%p6, %f29, %f28;
	selp.f32 	%f30, %f29, %f28, %p6;
	add.s32 	%r50, %r102, 2;
	selp.b32 	%r51, %r50, %r49, %p6;
	ld.global.f32 	%f31, [%rd21+8];
	setp.gt.f32 	%p7, %f31, %f30;
	selp.f32 	%f32, %f31, %f30, %p7;
	add.s32 	%r52, %r102, 3;
	selp.b32 	%r53, %r52, %r51, %p7;
	ld.global.f32 	%f33, [%rd21+12];
	setp.gt.f32 	%p8, %f33, %f32;
	selp.f32 	%f34, %f33, %f32, %p8;
	add.s32 	%r54, %r102, 4;
	selp.b32 	%r55, %r54, %r53, %p8;
	ld.global.f32 	%f35, [%rd21+16];
	setp.gt.f32 	%p9, %f35, %f34;
	selp.f32 	%f36, %f35, %f34, %p9;
	add.s32 	%r56, %r102, 5;
	selp.b32 	%r57, %r56, %r55, %p9;
	ld.global.f32 	%f37, [%rd21+20];
	setp.gt.f32 	%p10, %f37, %f36;
	selp.f32 	%f38, %f37, %f36, %p10;
	add.s32 	%r58, %r102, 6;
	selp.b32 	%r59, %r58, %r57, %p10;
	ld.global.f32 	%f39, [%rd21+24];
	setp.gt.f32 	%p11, %f39, %f38;
	selp.f32 	%f40, %f39, %f38, %p11;
	add.s32 	%r60, %r102, 7;
	selp.b32 	%r61, %r60, %r59, %p11;
	ld.global.f32 	%f41, [%rd21+28];
	setp.gt.f32 	%p12, %f41, %f40;
	selp.f32 	%f42, %f41, %f40, %p12;
	add.s32 	%r62, %r102, 8;
	selp.b32 	%r63, %r62, %r61, %p12;
	ld.global.f32 	%f43, [%rd21+32];
	setp.gt.f32 	%p13, %f43, %f42;
	selp.f32 	%f44, %f43, %f42, %p13;
	add.s32 	%r64, %r102, 9;
	selp.b32 	%r65, %r64, %r63, %p13;
	ld.global.f32 	%f45, [%rd21+36];
	setp.gt.f32 	%p14, %f45, %f44;
	selp.f32 	%f46, %f45, %f44, %p14;
	add.s32 	%r66, %r102, 10;
	selp.b32 	%r67, %r66, %r65, %p14;
	ld.global.f32 	%f47, [%rd21+40];
	setp.gt.f32 	%p15, %f47, %f46;
	selp.f32 	%f48, %f47, %f46, %p15;
	add.s32 	%r68, %r102, 11;
	selp.b32 	%r69, %r68, %r67, %p15;
	ld.global.f32 	%f49, [%rd21+44];
	setp.gt.f32 	%p16, %f49, %f48;
	selp.f32 	%f50, %f49, %f48, %p16;
	add.s32 	%r70, %r102, 12;
	selp.b32 	%r71, %r70, %r69, %p16;
	ld.global.f32 	%f51, [%rd21+48];
	setp.gt.f32 	%p17, %f51, %f50;
	selp.f32 	%f52, %f51, %f50, %p17;
	add.s32 	%r72, %r102, 13;
	selp.b32 	%r73, %r72, %r71, %p17;
	ld.global.f32 	%f53, [%rd21+52];
	setp.gt.f32 	%p18, %f53, %f52;
	selp.f32 	%f54, %f53, %f52, %p18;
	add.s32 	%r74, %r102, 14;
	selp.b32 	%r75, %r74, %r73, %p18;
	ld.global.f32 	%f55, [%rd21+56];
	setp.gt.f32 	%p19, %f55, %f54;
	selp.f32 	%f56, %f55, %f54, %p19;
	add.s32 	%r76, %r102, 15;
	selp.b32 	%r77, %r76, %r75, %p19;
	ld.global.f32 	%f57, [%rd21+60];
	setp.gt.f32 	%p20, %f57, %f56;
	selp.f32 	%f98, %f57, %f56, %p20;
	add.s32 	%r102, %r102, 16;
	selp.b32 	%r116, %r102, %r77, %p20;
	add.s64 	%rd21, %rd21, 64;
	setp.ne.s32 	%p21, %r102, %r4;
	@%p21 bra 	$L__BB0_5;
	add.s32 	%r108, %r102, 1;
$L__BB0_7:
	setp.eq.s32 	%p22, %r3, 0;
	@%p22 bra 	$L__BB0_16;
	and.b32  	%r13, %r2, 7;
	setp.lt.u32 	%p23, %r3, 8;
	@%p23 bra 	$L__BB0_10;
	ld.global.f32 	%f59, [%rd21];
	setp.gt.f32 	%p24, %f59, %f98;
	selp.f32 	%f60, %f59, %f98, %p24;
	selp.b32 	%r79, %r108, %r116, %p24;
	ld.global.f32 	%f61, [%rd21+4];
	setp.gt.f32 	%p25, %f61, %f60;
	add.s32 	%r80, %r108, 1;
	selp.f32 	%f62, %f61, %f60, %p25;
	selp.b32 	%r81, %r80, %r79, %p25;
	ld.global.f32 	%f63, [%rd21+8];
	setp.gt.f32 	%p26, %f63, %f62;
	add.s32 	%r82, %r108, 2;
	selp.f32 	%f64, %f63, %f62, %p26;
	selp.b32 	%r83, %r82, %r81, %p26;
	ld.global.f32 	%f65, [%rd21+12];
	setp.gt.f32 	%p27, %f65, %f64;
	add.s32 	%r84, %r108, 3;
	selp.f32 	%f66, %f65, %f64, %p27;
	selp.b32 	%r85, %r84, %r83, %p27;
	ld.global.f32 	%f67, [%rd21+16];
	setp.gt.f32 	%p28, %f67, %f66;
	add.s32 	%r86, %r108, 4;
	selp.f32 	%f68, %f67, %f66, %p28;
	selp.b32 	%r87, %r86, %r85, %p28;
	ld.global.f32 	%f69, [%rd21+20];
	setp.gt.f32 	%p29, %f69, %f68;
	add.s32 	%r88, %r108, 5;
	selp.f32 	%f70, %f69, %f68, %p29;
	selp.b32 	%r89, %r88, %r87, %p29;
	ld.global.f32 	%f71, [%rd21+24];
	setp.gt.f32 	%p30, %f71, %f70;
	add.s32 	%r90, %r108, 6;
	selp.f32 	%f72, %f71, %f70, %p30;
	selp.b32 	%r91, %r90, %r89, %p30;
	ld.global.f32 	%f73, [%rd21+28];
	setp.gt.f32 	%p31, %f73, %f72;
	add.s32 	%r92, %r108, 7;
	selp.f32 	%f98, %f73, %f72, %p31;
	selp.b32 	%r116, %r92, %r91, %p31;
	add.s64 	%rd21, %rd21, 32;
	add.s32 	%r108, %r108, 8;
$L__BB0_10:
	setp.eq.s32 	%p32, %r13, 0;
	@%p32 bra 	$L__BB0_16;
	and.b32  	%r19, %r2, 3;
	setp.lt.u32 	%p33, %r13, 4;
	@%p33 bra 	$L__BB0_13;
	ld.global.f32 	%f75, [%rd21];
	setp.gt.f32 	%p34, %f75, %f98;
	selp.f32 	%f76, %f75, %f98, %p34;
	selp.b32 	%r94, %r108, %r116, %p34;
	ld.global.f32 	%f77, [%rd21+4];
	setp.gt.f32 	%p35, %f77, %f76;
	add.s32 	%r95, %r108, 1;
	selp.f32 	%f78, %f77, %f76, %p35;
	selp.b32 	%r96, %r95, %r94, %p35;
	ld.global.f32 	%f79, [%rd21+8];
	setp.gt.f32 	%p36, %f79, %f78;
	add.s32 	%r97, %r108, 2;
	selp.f32 	%f80, %f79, %f78, %p36;
	selp.b32 	%r98, %r97, %r96, %p36;
	ld.global.f32 	%f81, [%rd21+12];
	setp.gt.f32 	%p37, %f81, %f80;
	add.s32 	%r99, %r108, 3;
	selp.f32 	%f98, %f81, %f80, %p37;
	selp.b32 	%r116, %r99, %r98, %p37;
	add.s64 	%rd21, %rd21, 16;
	add.s32 	%r108, %r108, 4;
$L__BB0_13:
	setp.eq.s32 	%p38, %r19, 0;
	@%p38 bra 	$L__BB0_16;
	neg.s32 	%r113, %r19;
$L__BB0_15:
	.pragma "nounroll";
	ld.global.f32 	%f82, [%rd21];
	setp.gt.f32 	%p39, %f82, %f98;
	selp.f32 	%f98, %f82, %f98, %p39;
	selp.b32 	%r116, %r108, %r116, %p39;
	add.s32 	%r108, %r108, 1;
	add.s64 	%rd21, %rd21, 4;
	add.s32 	%r113, %r113, 1;
	setp.ne.s32 	%p40, %r113, 0;
	@%p40 bra 	$L__BB0_15;
$L__BB0_16:
	cvt.rn.f32.u32 	%f100, %r116;
$L__BB0_17:
	mul.f32 	%f19, %f1, %f98;
	setp.lt.f32 	%p41, %f19, %f24;
	@%p41 bra 	$L__BB0_20;
	ld.global.f32 	%f83, [%rd2];
	ld.global.f32 	%f84, [%rd2+4];
	ld.global.f32 	%f85, [%rd2+8];
	ld.global.f32 	%f86, [%rd2+12];
	mul.f32 	%f87, %f85, 0f3F000000;
	sub.f32 	%f20, %f83, %f87;
	mul.f32 	%f88, %f86, 0f3F000000;
	sub.f32 	%f21, %f84, %f88;
	add.f32 	%f22, %f83, %f87;
	add.f32 	%f23, %f84, %f88;
	atom.global.add.f32 	%f89, [%rd1], 0f3F800000;
	cvt.rzi.s32.f32 	%r33, %f89;
	setp.ge.s32 	%p42, %r33, %r35;
	@%p42 bra 	$L__BB0_20;
	mul.lo.s32 	%r100, %r33, %r36;
	mul.wide.s32 	%rd17, %r100, 4;
	add.s64 	%rd18, %rd1, %rd17;
	st.global.f32 	[%rd18+4], %f20;
	st.global.f32 	[%rd18+8], %f21;
	st.global.f32 	[%rd18+12], %f22;
	st.global.f32 	[%rd18+16], %f23;
	st.global.f32 	[%rd18+20], %f19;
	st.global.f32 	[%rd18+24], %f100;
	mov.b32 	%r101, 1065353216;
	st.global.u32 	[%rd18+28], %r101;
$L__BB0_20:
	ret;

}
.entry _Z15fast_nms_kernelPfifi(
	.param .u64 .ptr .align 1 _Z15fast_nms_kernelPfifi_param_0,
	.param .u32 _Z15fast_nms_kernelPfifi_param_1,
	.param .f32 _Z15fast_nms_kernelPfifi_param_2,
	.param .u32 _Z15fast_nms_kernelPfifi_param_3
)
{
	.reg .pred 	%p<12>;
	.reg .b32 	%r<16>;
	.reg .b32 	%f<39>;
	.reg .b64 	%rd<7>;

	ld.param.u64 	%rd4, [_Z15fast_nms_kernelPfifi_param_0];
	ld.param.u32 	%r6, [_Z15fast_nms_kernelPfifi_param_1];
	ld.param.f32 	%f14, [_Z15fast_nms_kernelPfifi_param_2];
	ld.param.u32 	%r5, [_Z15fast_nms_kernelPfifi_param_3];
	cvta.to.global.u64 	%rd1, %rd4;
	mov.u32 	%r7, %ntid.x;
	mov.u32 	%r8, %ctaid.x;
	mov.u32 	%r9, %tid.x;
	mad.lo.s32 	%r1, %r7, %r8, %r9;
	ld.global.f32 	%f15, [%rd1];
	cvt.rzi.s32.f32 	%r10, %f15;
	min.s32 	%r2, %r10, %r6;
	setp.ge.s32 	%p1, %r1, %r2;
	@%p1 bra 	$L__BB1_12;
	setp.lt.s32 	%p2, %r2, 1;
	@%p2 bra 	$L__BB1_12;
	mul.lo.s32 	%r12, %r5, %r1;
	mul.wide.s32 	%rd5, %r12, 4;
	add.s64 	%rd2, %rd1, %rd5;
	mov.b32 	%r15, 0;
$L__BB1_3:
	setp.eq.s32 	%p3, %r15, %r1;
	@%p3 bra 	$L__BB1_11;
	mul.lo.s32 	%r13, %r15, %r5;
	mul.wide.s32 	%rd6, %r13, 4;
	add.s64 	%rd3, %rd1, %rd6;
	ld.global.f32 	%f16, [%rd2+24];
	ld.global.f32 	%f17, [%rd3+24];
	setp.neu.f32 	%p4, %f16, %f17;
	@%p4 bra 	$L__BB1_11;
	ld.global.f32 	%f1, [%rd3+20];
	ld.global.f32 	%f2, [%rd2+20];
	setp.leu.f32 	%p5, %f1, %f2;
	@%p5 bra 	$L__BB1_11;
	setp.eq.f32 	%p6, %f1, %f2;
	setp.lt.s32 	%p7, %r15, %r1;
	and.pred  	%p8, %p7, %p6;
	@%p8 bra 	$L__BB1_11;
	ld.global.f32 	%f3, [%rd2+4];
	ld.global.f32 	%f4, [%rd2+8];
	ld.global.f32 	%f5, [%rd2+12];
	ld.global.f32 	%f6, [%rd2+16];
	ld.global.f32 	%f7, [%rd3+4];
	ld.global.f32 	%f8, [%rd3+8];
	ld.global.f32 	%f9, [%rd3+12];
	ld.global.f32 	%f10, [%rd3+16];
	max.f32 	%f19, %f3, %f7;
	max.f32 	%f20, %f4, %f8;
	min.f32 	%f21, %f5, %f9;
	min.f32 	%f22, %f6, %f10;
	sub.f32 	%f23, %f21, %f19;
	max.f32 	%f24, %f23, 0f00000000;
	sub.f32 	%f25, %f22, %f20;
	max.f32 	%f26, %f25, 0f00000000;
	mul.f32 	%f11, %f24, %f26;
	setp.eq.f32 	%p9, %f11, 0f00000000;
	mov.f32 	%f38, 0f00000000;
	@%p9 bra 	$L__BB1_9;
	sub.f32 	%f27, %f5, %f3;
	max.f32 	%f28, %f27, 0f00000000;
	sub.f32 	%f29, %f6, %f4;
	max.f32 	%f30, %f29, 0f00000000;
	sub.f32 	%f31, %f9, %f7;
	max.f32 	%f32, %f31, 0f00000000;
	sub.f32 	%f33, %f10, %f8;
	max.f32 	%f34, %f33, 0f00000000;
	mul.f32 	%f35, %f32, %f34;
	fma.rn.f32 	%f36, %f28, %f30, %f35;
	sub.f32 	%f37, %f36, %f11;
	div.rn.f32 	%f38, %f11, %f37;
$L__BB1_9:
	setp.leu.f32 	%p10, %f38, %f14;
	@%p10 bra 	$L__BB1_11;
	mov.b32 	%r14, 0;
	st.global.u32 	[%rd2+28], %r14;
	bra.uni 	$L__BB1_12;
$L__BB1_11:
	add.s32 	%r15, %r15, 1;
	setp.ne.s32 	%p11, %r15, %r2;
	@%p11 bra 	$L__BB1_3;
$L__BB1_12:
	ret;

}


// ===== COMPILED SASS (sm_100) =====

	.target	sm_100

	.elftype	@"ET_EXEC"


//--------------------- .note.nv.tkinfo           --------------------------
	.section	.note.nv.tkinfo,"",@"SHT_NOTE"
	.sectionflags	@"SHF_NOTE_NV_TKINFO"
	.tkinfo
        /*0018*/ 	.word	0x00000002
        /*0030*/ 	.string	""
        /*0030*/ 	.string	"ptxas"
        /*0030*/ 	.string	"Cuda compilation tools, release 13.0, V13.0.88"
        /*0030*/ 	.string	"Build cuda_13.0.r13.0/compiler.36424714_0"
        /*0030*/ 	.string	"-arch sm_100 -m 64 "



//--------------------- .note.nv.cuinfo           --------------------------
	.section	.note.nv.cuinfo,"",@"SHT_NOTE"
	.sectionflags	@"SHF_NOTE_NV_CUINFO"
        /*0018*/ 	.short	0x0002
        /*001a*/ 	.short	0x0064
        /*001c*/ 	.short	0x0082
	.zero		2


//--------------------- .nv.info                  --------------------------
	.section	.nv.info,"",@"SHT_CUDA_INFO"
	.align	4


	//----- nvinfo : EIATTR_REGCOUNT
	.align		4
        /*0000*/ 	.byte	0x04, 0x2f
        /*0002*/ 	.short	(.L_1 - .L_0)
	.align		4
.L_0:
        /*0004*/ 	.word	index@(_Z13decode_kernelPfiifS_S_ii)
        /*0008*/ 	.word	0x00000020


	//----- nvinfo : EIATTR_FRAME_SIZE
	.align		4
.L_1:
        /*000c*/ 	.byte	0x04, 0x11
        /*000e*/ 	.short	(.L_3 - .L_2)
	.align		4
.L_2:
        /*0010*/ 	.word	index@(_Z13decode_kernelPfiifS_S_ii)
        /*0014*/ 	.word	0x00000000


	//----- nvinfo : EIATTR_REGCOUNT
	.align		4
.L_3:
        /*0018*/ 	.byte	0x04, 0x2f
        /*001a*/ 	.short	(.L_5 - .L_4)
	.align		4
.L_4:
        /*001c*/ 	.word	index@(_Z15fast_nms_kernelPfifi)
        /*0020*/ 	.word	0x0000001a


	//----- nvinfo : EIATTR_FRAME_SIZE
	.align		4
.L_5:
        /*0024*/ 	.byte	0x04, 0x11
        /*0026*/ 	.short	(.L_7 - .L_6)
	.align		4
.L_6:
        /*0028*/ 	.word	index@($__internal_0_$__cuda_sm3x_div_rn_noftz_f32_slowpath)
        /*002c*/ 	.word	0x00000000


	//----- nvinfo : EIATTR_FRAME_SIZE
	.align		4
.L_7:
        /*0030*/ 	.byte	0x04, 0x11
        /*0032*/ 	.short	(.L_9 - .L_8)
	.align		4
.L_8:
        /*0034*/ 	.word	index@(_Z15fast_nms_kernelPfifi)
        /*0038*/ 	.word	0x00000000


	//----- nvinfo : EIATTR_MIN_STACK_SIZE
	.align		4
.L_9:
        /*003c*/ 	.byte	0x04, 0x12
        /*003e*/ 	.short	(.L_11 - .L_10)
	.align		4
.L_10:
        /*0040*/ 	.word	index@(_Z15fast_nms_kernelPfifi)
        /*0044*/ 	.word	0x00000000


	//----- nvinfo : EIATTR_MIN_STACK_SIZE
	.align		4
.L_11:
        /*0048*/ 	.byte	0x04, 0x12
        /*004a*/ 	.short	(.L_13 - .L_12)
	.align		4
.L_12:
        /*004c*/ 	.word	index@(_Z13decode_kernelPfiifS_S_ii)
        /*0050*/ 	.word	0x00000000
.L_13:


//--------------------- .nv.compat                --------------------------
	.section	.nv.compat,"",@"SHT_CUDA_COMPAT_INFO"
	.align	4
        /*0000*/ 	.byte	0x02, 0x09, 0x00, 0x00, 0x02, 0x02, 0x01, 0x00, 0x02, 0x05, 0x05, 0x00, 0x03, 0x07, 0x01, 0x01
        /*0010*/ 	.byte	0x02, 0x03, 0x00, 0x00, 0x02, 0x06, 0x01, 0x00, 0x04, 0x0b, 0x08, 0x00, 0x01, 0x00, 0x00, 0x00
        /*0020*/ 	.byte	0x00, 0x00, 0x00, 0x00


//--------------------- .nv.info._Z15fast_nms_kernelPfifi --------------------------
	.section	.nv.info._Z15fast_nms_kernelPfifi,"",@"SHT_CUDA_INFO"
	.sectionflags	@""
	.align	4


	//----- nvinfo : EIATTR_CUDA_API_VERSION
	.align		4
        /*0000*/ 	.byte	0x04, 0x37
        /*0002*/ 	.short	(.L_15 - .L_14)
.L_14:
        /*0004*/ 	.word	0x00000082


	//----- nvinfo : EIATTR_KPARAM_INFO
	.align		4
.L_15:
        /*0008*/ 	.byte	0x04, 0x17
        /*000a*/ 	.short	(.L_17 - .L_16)
.L_16:
        /*000c*/ 	.word	0x00000000
        /*0010*/ 	.short	0x0003
        /*0012*/ 	.short	0x0010
        /*0014*/ 	.byte	0x00, 0xf0, 0x11, 0x00


	//----- nvinfo : EIATTR_KPARAM_INFO
	.align		4
.L_17:
        /*0018*/ 	.byte	0x04, 0x17
        /*001a*/ 	.short	(.L_19 - .L_18)
.L_18:
        /*001c*/ 	.word	0x00000000
        /*0020*/ 	.short	0x0002
        /*0022*/ 	.short	0x000c
        /*0024*/ 	.byte	0x00, 0xf0, 0x11, 0x00


	//----- nvinfo : EIATTR_KPARAM_INFO
	.align		4
.L_19:
        /*0028*/ 	.byte	0x04, 0x17
        /*002a*/ 	.short	(.L_21 - .L_20)
.L_20:
        /*002c*/ 	.word	0x00000000
        /*0030*/ 	.short	0x0001
        /*0032*/ 	.short	0x0008
        /*0034*/ 	.byte	0x00, 0xf0, 0x11, 0x00


	//----- nvinfo : EIATTR_KPARAM_INFO
	.align		4
.L_21:
        /*0038*/ 	.byte	0x04, 0x17
        /*003a*/ 	.short	(.L_23 - .L_22)
.L_22:
        /*003c*/ 	.word	0x00000000
        /*0040*/ 	.short	0x0000
        /*0042*/ 	.short	0x0000
        /*0044*/ 	.byte	0x00, 0xf5, 0x21, 0x00


	//----- nvinfo : EIATTR_SPARSE_MMA_MASK
	.align		4
.L_23:
        /*0048*/ 	.byte	0x03, 0x50
        /*004a*/ 	.short	0x0000


	//----- nvinfo : EIATTR_MAXREG_COUNT
	.align		4
        /*004c*/ 	.byte	0x03, 0x1b
        /*004e*/ 	.short	0x00ff


	//----- nvinfo : EIATTR_MERCURY_ISA_VERSION
	.align		4
        /*0050*/ 	.byte	0x03, 0x5f
        /*0052*/ 	.short	0x0101


	//----- nvinfo : EIATTR_VRC_CTA_INIT_COUNT
	.align		4
        /*0054*/ 	.byte	0x02, 0x4a
	.zero		1
	.zero		1


	//----- nvinfo : EIATTR_EXIT_INSTR_OFFSETS
	.align		4
        /*0058*/ 	.byte	0x04, 0x1c
        /*005a*/ 	.short	(.L_25 - .L_24)


	//   ....[0]....
.L_24:
        /*005c*/ 	.word	0x000000c0


	//   ....[1]....
        /*0060*/ 	.word	0x000000e0


	//   ....[2]....
        /*0064*/ 	.word	0x000005a0


	//   ....[3]....
        /*0068*/ 	.word	0x000005c0


	//----- nvinfo : EIATTR_CRS_STACK_SIZE
	.align		4
.L_25:
        /*006c*/ 	.byte	0x04, 0x1e
        /*006e*/ 	.short	(.L_27 - .L_26)
.L_26:
        /*0070*/ 	.word	0x00000000


	//----- nvinfo : EIATTR_CBANK_PARAM_SIZE
	.align		4
.L_27:
        /*0074*/ 	.byte	0x03, 0x19
        /*0076*/ 	.short	0x0014


	//----- nvinfo : EIATTR_PARAM_CBANK
	.align		4
        /*0078*/ 	.byte	0x04, 0x0a
        /*007a*/ 	.short	(.L_29 - .L_28)
	.align		4
.L_28:
        /*007c*/ 	.word	index@(.nv.constant0._Z15fast_nms_kernelPfifi)
        /*0080*/ 	.short	0x0380
        /*0082*/ 	.short	0x0014


	//----- nvinfo : EIATTR_SW_WAR
	.align		4
.L_29:
        /*0084*/ 	.byte	0x04, 0x36
        /*0086*/ 	.short	(.L_31 - .L_30)
.L_30:
        /*0088*/ 	.word	0x00000008
.L_31:


//--------------------- .nv.info._Z13decode_kernelPfiifS_S_ii --------------------------
	.section	.nv.info._Z13decode_kernelPfiifS_S_ii,"",@"SHT_CUDA_INFO"
	.sectionflags	@""
	.align	4


	//----- nvinfo : EIATTR_CUDA_API_VERSION
	.align		4
        /*0000*/ 	.byte	0x04, 0x37
        /*0002*/ 	.short	(.L_33 - .L_32)
.L_32:
        /*0004*/ 	.word	0x00000082


	//----- nvinfo : EIATTR_KPARAM_INFO
	.align		4
.L_33:
        /*0008*/ 	.byte	0x04, 0x17
        /*000a*/ 	.short	(.L_35 - .L_34)
.L_34:
        /*000c*/ 	.word	0x00000000
        /*0010*/ 	.short	0x0007
        /*0012*/ 	.short	0x002c
        /*0014*/ 	.byte	0x00, 0xf0, 0x11, 0x00


	//----- nvinfo : EIATTR_KPARAM_INFO
	.align		4
.L_35:
        /*0018*/ 	.byte	0x04, 0x17
        /*001a*/ 	.short	(.L_37 - .L_36)
.L_36:
        /*001c*/ 	.word	0x00000000
        /*0020*/ 	.short	0x0006
        /*0022*/ 	.short	0x0028
        /*0024*/ 	.byte	0x00, 0xf0, 0x11, 0x00


	//----- nvinfo : EIATTR_KPARAM_INFO
	.align		4
.L_37:
        /*0028*/ 	.byte	0x04, 0x17
        /*002a*/ 	.short	(.L_39 - .L_38)
.L_38:
        /*002c*/ 	.word	0x00000000
        /*0030*/ 	.short	0x0005
        /*0032*/ 	.short	0x0020
        /*0034*/ 	.byte	0x00, 0xf5, 0x21, 0x00


	//----- nvinfo : EIATTR_KPARAM_INFO
	.align		4
.L_39:
        /*0038*/ 	.byte	0x04, 0x17
        /*003a*/ 	.short	(.L_41 - .L_40)
.L_40:
        /*003c*/ 	.word	0x00000000
        /*0040*/ 	.short	0x0004
        /*0042*/ 	.short	0x0018
        /*0044*/ 	.byte	0x00, 0xf5, 0x21, 0x00


	//----- nvinfo : EIATTR_KPARAM_INFO
	.align		4
.L_41:
        /*0048*/ 	.byte	0x04, 0x17
        /*004a*/ 	.short	(.L_43 - .L_42)
.L_42:
        /*004c*/ 	.word	0x00000000
        /*0050*/ 	.short	0x0003
        /*0052*/ 	.short	0x0010
        /*0054*/ 	.byte	0x00, 0xf0, 0x11, 0x00


	//----- nvinfo : EIATTR_KPARAM_INFO
	.align		4
.L_43:
        /*0058*/ 	.byte	0x04, 0x17
        /*005a*/ 	.short	(.L_45 - .L_44)
.L_44:
        /*005c*/ 	.word	0x00000000
        /*0060*/ 	.short	0x0002
        /*0062*/ 	.short	0x000c
        /*0064*/ 	.byte	0x00, 0xf0, 0x11, 0x00


	//----- nvinfo : EIATTR_KPARAM_INFO
	.align		4
.L_45:
        /*0068*/ 	.byte	0x04, 0x17
        /*006a*/ 	.short	(.L_47 - .L_46)
.L_46:
        /*006c*/ 	.word	0x00000000
        /*0070*/ 	.short	0x0001
        /*0072*/ 	.short	0x0008
        /*0074*/ 	.byte	0x00, 0xf0, 0x11, 0x00


	//----- nvinfo : EIATTR_KPARAM_INFO
	.align		4
.L_47:
        /*0078*/ 	.byte	0x04, 0x17
        /*007a*/ 	.short	(.L_49 - .L_48)
.L_48:
        /*007c*/ 	.word	0x00000000
        /*0080*/ 	.short	0x0000
        /*0082*/ 	.short	0x0000
        /*0084*/ 	.byte	0x00, 0xf5, 0x21, 0x00


	//----- nvinfo : EIATTR_SPARSE_MMA_MASK
	.align		4
.L_49:
        /*0088*/ 	.byte	0x03, 0x50
        /*008a*/ 	.short	0x0000


	//----- nvinfo : EIATTR_MAXREG_COUNT
	.align		4
        /*008c*/ 	.byte	0x03, 0x1b
        /*008e*/ 	.short	0x00ff


	//----- nvinfo : EIATTR_MERCURY_ISA_VERSION
	.align		4
        /*0090*/ 	.byte	0x03, 0x5f
        /*0092*/ 	.short	0x0101


	//----- nvinfo : EIATTR_VRC_CTA_INIT_COUNT
	.align		4
        /*0094*/ 	.byte	0x02, 0x4a
	.zero		1
	.zero		1


	//----- nvinfo : EIATTR_EXIT_INSTR_OFFSETS
	.align		4
        /*0098*/ 	.byte	0x04, 0x1c
        /*009a*/ 	.short	(.L_51 - .L_50)


	//   ....[0]....
.L_50:
        /*009c*/ 	.word	0x00000070


	//   ....[1]....
        /*00a0*/ 	.word	0x00000110


	//   ....[2]....
        /*00a4*/ 	.word	0x00000b70


	//   ....[3]....
        /*00a8*/ 	.word	0x00000c20


	//   ....[4]....
        /*00ac*/ 	.word	0x00000d20


	//----- nvinfo : EIATTR_CBANK_PARAM_SIZE
	.align		4
.L_51:
        /*00b0*/ 	.byte	0x03, 0x19
        /*00b2*/ 	.short	0x0030


	//----- nvinfo : EIATTR_PARAM_CBANK
	.align		4
        /*00b4*/ 	.byte	0x04, 0x0a
        /*00b6*/ 	.short	(.L_53 - .L_52)
	.align		4
.L_52:
        /*00b8*/ 	.word	index@(.nv.constant0._Z13decode_kernelPfiifS_S_ii)
        /*00bc*/ 	.short	0x0380
        /*00be*/ 	.short	0x0030


	//----- nvinfo : EIATTR_SW_WAR
	.align		4
.L_53:
        /*00c0*/ 	.byte	0x04, 0x36
        /*00c2*/ 	.short	(.L_55 - .L_54)
.L_54:
        /*00c4*/ 	.word	0x00000008
.L_55:


//--------------------- .nv.callgraph             --------------------------
	.section	.nv.callgraph,"",@"SHT_CUDA_CALLGRAPH"
	.align	4
	.sectionentsize	8
	.align		4
        /*0000*/ 	.word	0x00000000
	.align		4
        /*0004*/ 	.word	0xffffffff
	.align		4
        /*0008*/ 	.word	0x00000000
	.align		4
        /*000c*/ 	.word	0xfffffffe
	.align		4
        /*0010*/ 	.word	0x00000000
	.align		4
        /*0014*/ 	.word	0xfffffffd
	.align		4
        /*0018*/ 	.word	0x00000000
	.align		4
        /*001c*/ 	.word	0xfffffffc


//--------------------- .text._Z15fast_nms_kernelPfifi --------------------------
	.section	.text._Z15fast_nms_kernelPfifi,"ax",@progbits
	.align	128
.text._Z15fast_nms_kernelPfifi:
        .type           _Z15fast_nms_kernelPfifi,@function
        .size           _Z15fast_nms_kernelPfifi,(.L_x_27 - _Z15fast_nms_kernelPfifi)
        .other          _Z15fast_nms_kernelPfifi,@"STO_CUDA_ENTRY STV_DEFAULT"
_Z15fast_nms_kernelPfifi:
[----:B------:R-:W-:Y:S08]  /*0000*/  LDC R1, c[0x0][0x37c] ;  /* 0x0000df00ff017b82 */ /* 0x000ff00000000800 */
[----:B------:R-:W0:Y:S01]  /*0010*/  LDC.64 R4, c[0x0][0x380] ;  /* 0x0000e000ff047b82 */ /* 0x000e220000000a00 */
[----:B------:R-:W0:Y:S01]  /*0020*/  LDCU.64 UR4, c[0x0][0x358] ;  /* 0x00006b00ff0477ac */ /* 0x000e220008000a00 */
[----:B------:R-:W1:Y:S01]  /*0030*/  S2R R2, SR_CTAID.X ;  /* 0x0000000000027919 */ /* 0x000e620000002500 */
[----:B------:R-:W1:Y:S01]  /*0040*/  S2R R3, SR_TID.X ;  /* 0x0000000000037919 */ /* 0x000e620000002100 */
[----:B------:R-:W1:Y:S01]  /*0050*/  LDCU UR6, c[0x0][0x360] ;  /* 0x00006c00ff0677ac */ /* 0x000e620008000800 */
[----:B------:R-:W2:Y:S01]  /*0060*/  LDCU UR7, c[0x0][0x388] ;  /* 0x00007100ff0777ac */ /* 0x000ea20008000800 */
[----:B0-----:R-:W3:Y:S01]  /*0070*/  LDG.E R4, desc[UR4][R4.64] ;  /* 0x0000000404047981 */ /* 0x001ee2000c1e1900 */
[----:B-1----:R-:W-:Y:S01]  /*0080*/  IMAD R2, R2, UR6, R3 ;  /* 0x0000000602027c24 */ /* 0x002fe2000f8e0203 */
[----:B---3--:R-:W2:Y:S02]  /*0090*/  F2I.TRUNC.NTZ R9, R4 ;  /* 0x0000000400097305 */ /* 0x008ea4000020f100 */
[----:B--2---:R-:W-:-:S04]  /*00a0*/  VIMNMX R9, PT, PT, R9, UR7, PT ;  /* 0x0000000709097c48 */ /* 0x004fc8000bfe0100 */
[----:B------:R-:W-:-:S13]  /*00b0*/  ISETP.GE.AND P0, PT, R2, R9, PT ;  /* 0x000000090200720c */ /* 0x000fda0003f06270 */
[----:B------:R-:W-:Y:S05]  /*00c0*/  @P0 EXIT ;  /* 0x000000000000094d */ /* 0x000fea0003800000 */
[----:B------:R-:W-:-:S13]  /*00d0*/  ISETP.GE.AND P0, PT, R9, 0x1, PT ;  /* 0x000000010900780c */ /* 0x000fda0003f06270 */
[----:B------:R-:W-:Y:S05]  /*00e0*/  @!P0 EXIT ;  /* 0x000000000000894d */ /* 0x000fea0003800000 */
[----:B------:R-:W0:Y:S01]  /*00f0*/  LDC.64 R6, c[0x0][0x380] ;  /* 0x0000e000ff067b82 */ /* 0x000e220000000a00 */
[----:B------:R-:W1:Y:S01]  /*0100*/  LDCU UR6, c[0x0][0x390] ;  /* 0x00007200ff0677ac */ /* 0x000e620008000800 */
[----:B------:R-:W-:Y:S01]  /*0110*/  IMAD.MOV.U32 R11, RZ, RZ, RZ ;  /* 0x000000ffff0b7224 */ /* 0x000fe200078e00ff */
[----:B------:R-:W2:Y:S05]  /*0120*/  LDCU UR8, c[0x0][0x390] ;  /* 0x00007200ff0877ac */ /* 0x000eaa0008000800 */
[----:B------:R-:W3:Y:S01]  /*0130*/  LDC.64 R4, c[0x0][0x380] ;  /* 0x0000e000ff047b82 */ /* 0x000ee20000000a00 */
[----:B------:R-:W4:Y:S01]  /*0140*/  LDCU UR7, c[0x0][0x38c] ;  /* 0x00007180ff0777ac */ /* 0x000f220008000800 */
[----:B-1----:R-:W-:-:S04]  /*0150*/  IMAD R3, R2, UR6, RZ ;  /* 0x0000000602037c24 */ /* 0x002fc8000f8e02ff */
[----:B0-2-4-:R-:W-:-:S07]  /*0160*/  IMAD.WIDE R6, R3, 0x4, R6 ;  /* 0x0000000403067825 */ /* 0x015fce00078e0206 */
.L_x_6:
[----:B------:R-:W-:Y:S01]  /*0170*/  ISETP.NE.AND P0, PT, R11, R2, PT ;  /* 0x000000020b00720c */ /* 0x000fe20003f05270 */
[----:B------:R-:W-:-:S12]  /*0180*/  BSSY.RECONVERGENT B0, `(.L_x_0) ;  /* 0x000003e000007945 */ /* 0x000fd80003800200 */
[----:B------:R-:W-:Y:S05]  /*0190*/  @!P0 BRA `(.L_x_1) ;  /* 0x0000000000f08947 */ /* 0x000fea0003800000 */
[----:B------:R-:W-:Y:S01]  /*01a0*/  IMAD R13, R11, UR8, RZ ;  /* 0x000000080b0d7c24 */ /* 0x000fe2000f8e02ff */
[----:B------:R-:W2:Y:S03]  /*01b0*/  LDG.E R0, desc[UR4][R6.64+0x18] ;  /* 0x0000180406007981 */ /* 0x000ea6000c1e1900 */
[----:B---3--:R-:W-:-:S05]  /*01c0*/  IMAD.WIDE R12, R13, 0x4, R4 ;  /* 0x000000040d0c7825 */ /* 0x008fca00078e0204 */
[----:B------:R-:W2:Y:S02]  /*01d0*/  LDG.E R3, desc[UR4][R12.64+0x18] ;  /* 0x000018040c037981 */ /* 0x000ea4000c1e1900 */
[----:B--2---:R-:W-:-:S13]  /*01e0*/  FSETP.NEU.AND P0, PT, R0, R3, PT ;  /* 0x000000030000720b */ /* 0x004fda0003f0d000 */
[----:B------:R-:W-:Y:S05]  /*01f0*/  @P0 BRA `(.L_x_1) ;  /* 0x0000000000d80947 */ /* 0x000fea0003800000 */
[----:B------:R-:W2:Y:S04]  /*0200*/  LDG.E R0, desc[UR4][R12.64+0x14] ;  /* 0x000014040c007981 */ /* 0x000ea8000c1e1900 */
[----:B------:R-:W2:Y:S02]  /*0210*/  LDG.E R3, desc[UR4][R6.64+0x14] ;  /* 0x0000140406037981 */ /* 0x000ea4000c1e1900 */
[----:B--2---:R-:W-:-:S04]  /*0220*/  FSETP.NEU.AND P0, PT, R0, R3, PT ;  /* 0x000000030000720b */ /* 0x004fc80003f0d000 */
[----:B------:R-:W-:-:S04]  /*0230*/  ISETP.LT.AND P0, PT, R11, R2, !P0 ;  /* 0x000000020b00720c */ /* 0x000fc80004701270 */
[----:B------:R-:W-:-:S13]  /*0240*/  FSETP.LEU.OR P0, PT, R0, R3, P0 ;  /* 0x000000030000720b */ /* 0x000fda000070b400 */
[----:B------:R-:W-:Y:S05]  /*0250*/  @P0 BRA `(.L_x_1) ;  /* 0x0000000000c00947 */ /* 0x000fea0003800000 */
[----:B------:R-:W2:Y:S04]  /*0260*/  LDG.E R16, desc[UR4][R12.64+0x4] ;  /* 0x000004040c107981 */ /* 0x000ea8000c1e1900 */
[----:B------:R-:W3:Y:S04]  /*0270*/  LDG.E R21, desc[UR4][R12.64+0x8] ;  /* 0x000008040c157981 */ /* 0x000ee8000c1e1900 */
[----:B------:R-:W4:Y:S04]  /*0280*/  LDG.E R23, desc[UR4][R12.64+0xc] ;  /* 0x00000c040c177981 */ /* 0x000f28000c1e1900 */
[----:B------:R0:W5:Y:S04]  /*0290*/  LDG.E R18, desc[UR4][R12.64+0x10] ;  /* 0x000010040c127981 */ /* 0x000168000c1e1900 */
[----:B------:R-:W2:Y:S04]  /*02a0*/  LDG.E R3, desc[UR4][R6.64+0x4] ;  /* 0x0000040406037981 */ /* 0x000ea8000c1e1900 */
[----:B------:R-:W4:Y:S04]  /*02b0*/  LDG.E R10, desc[UR4][R6.64+0xc] ;  /* 0x00000c04060a7981 */ /* 0x000f28000c1e1900 */
[----:B------:R-:W3:Y:S04]  /*02c0*/  LDG.E R8, desc[UR4][R6.64+0x8] ;  /* 0x0000080406087981 */ /* 0x000ee8000c1e1900 */
[----:B------:R-:W5:Y:S01]  /*02d0*/  LDG.E R15, desc[UR4][R6.64+0x10] ;  /* 0x00001004060f7981 */ /* 0x000f62000c1e1900 */
[----:B------:R-:W-:Y:S01]  /*02e0*/  BSSY.RECONVERGENT B1, `(.L_x_2) ;  /* 0x0000025000017945 */ /* 0x000fe20003800200 */
[----:B0-----:R-:W-:Y:S01]  /*02f0*/  IMAD.MOV.U32 R12, RZ, RZ, RZ ;  /* 0x000000ffff0c7224 */ /* 0x001fe200078e00ff */
[----:B--2---:R-:W-:-:S02]  /*0300*/  FMNMX R0, R3, R16, !PT ;  /* 0x0000001003007209 */ /* 0x004fc40007800000 */
[----:B----4-:R-:W-:Y:S02]  /*0310*/  FMNMX R17, R10, R23, PT ;  /* 0x000000170a117209 */ /* 0x010fe40003800000 */
[----:B---3--:R-:W-:-:S03]  /*0320*/  FMNMX R14, R8, R21, !PT ;  /* 0x00000015080e7209 */ /* 0x008fc60007800000 */
[----:B------:R-:W-:Y:S01]  /*0330*/  FADD R0, -R0, R17 ;  /* 0x0000001100007221 */ /* 0x000fe20000000100 */
[----:B-----5:R-:W-:-:S04]  /*0340*/  FMNMX R19, R15, R18, PT ;  /* 0x000000120f137209 */ /* 0x020fc80003800000 */
[----:B------:R-:W-:Y:S01]  /*0350*/  FMNMX R0, RZ, R0, !PT ;  /* 0x00000000ff007209 */ /* 0x000fe20007800000 */
[----:B------:R-:W-:-:S05]  /*0360*/  FADD R14, -R14, R19 ;  /* 0x000000130e0e7221 */ /* 0x000fca0000000100 */
[----:B------:R-:W-:-:S05]  /*0370*/  FMNMX R13, RZ, R14, !PT ;  /* 0x0000000eff0d7209 */ /* 0x000fca0007800000 */
[----:B------:R-:W-:-:S05]  /*0380*/  FMUL R0, R0, R13 ;  /* 0x0000000d00007220 */ /* 0x000fca0000400000 */
[----:B------:R-:W-:-:S13]  /*0390*/  FSETP.NEU.AND P0, PT, R0, RZ, PT ;  /* 0x000000ff0000720b */ /* 0x000fda0003f0d000 */
[----:B------:R-:W-:Y:S05]  /*03a0*/  @!P0 BRA `(.L_x_3) ;  /* 0x0000000000608947 */ /* 0x000fea0003800000 */
[----:B------:R-:W-:Y:S01]  /*03b0*/  FADD R12, -R16, R23 ;  /* 0x00000017100c7221 */ /* 0x000fe20000000100 */
[----:B------:R-:W-:Y:S01]  /*03c0*/  FADD R13, -R21, R18 ;  /* 0x00000012150d7221 */ /* 0x000fe20000000100 */
[----:B------:R-:W-:Y:S01]  /*03d0*/  FADD R3, -R3, R10 ;  /* 0x0000000a03037221 */ /* 0x000fe20000000100 */
[----:B------:R-:W-:Y:S01]  /*03e0*/  FADD R8, -R8, R15 ;  /* 0x0000000f08087221 */ /* 0x000fe20000000100 */
[----:B------:R-:W-:Y:S01]  /*03f0*/  BSSY.RECONVERGENT B2, `(.L_x_3) ;  /* 0x0000013000027945 */ /* 0x000fe20003800200 */
[----:B------:R-:W-:Y:S02]  /*0400*/  FMNMX R12, RZ, R12, !PT ;  /* 0x0000000cff0c7209 */ /* 0x000fe40007800000 */
[----:B------:R-:W-:Y:S02]  /*0410*/  FMNMX R13, RZ, R13, !PT ;  /* 0x0000000dff0d7209 */ /* 0x000fe40007800000 */
[----:B------:R-:W-:Y:S02]  /*0420*/  FMNMX R3, RZ, R3, !PT ;  /* 0x00000003ff037209 */ /* 0x000fe40007800000 */
[----:B------:R-:W-:Y:S01]  /*0430*/  FMNMX R8, RZ, R8, !PT ;  /* 0x00000008ff087209 */ /* 0x000fe20007800000 */
[----:B------:R-:W-:-:S04]  /*0440*/  FMUL R12, R12, R13 ;  /* 0x0000000d0c0c7220 */ /* 0x000fc80000400000 */
[----:B------:R-:W-:-:S04]  /*0450*/  FFMA R3, R3, R8, R12 ;  /* 0x0000000803037223 */ /* 0x000fc8000000000c */
[----:B------:R-:W-:-:S04]  /*0460*/  FADD R14, -R0, R3 ;  /* 0x00000003000e7221 */ /* 0x000fc80000000100 */
[----:B------:R-:W0:Y:S08]  /*0470*/  MUFU.RCP R3, R14 ;  /* 0x0000000e00037308 */ /* 0x000e300000001000 */
[----:B------:R-:W1:Y:S01]  /*0480*/  FCHK P0, R0, R14 ;  /* 0x0000000e00007302 */ /* 0x000e620000000000 */
[----:B0-----:R-:W-:-:S04]  /*0490*/  FFMA R8, -R14, R3, 1 ;  /* 0x3f8000000e087423 */ /* 0x001fc80000000103 */
[----:B------:R-:W-:-:S04]  /*04a0*/  FFMA R3, R3, R8, R3 ;  /* 0x0000000803037223 */ /* 0x000fc80000000003 */
[----:B------:R-:W-:-:S04]  /*04b0*/  FFMA R8, R0, R3, RZ ;  /* 0x0000000300087223 */ /* 0x000fc800000000ff */
[----:B------:R-:W-:-:S04]  /*04c0*/  FFMA R10, -R14, R8, R0 ;  /* 0x000000080e0a7223 */ /* 0x000fc80000000100 */
[----:B------:R-:W-:Y:S01]  /*04d0*/  FFMA R12, R3, R10, R8 ;  /* 0x0000000a030c7223 */ /* 0x000fe20000000008 */
[----:B-1----:R-:W-:Y:S06]  /*04e0*/  @!P0 BRA `(.L_x_4) ;  /* 0x00000000000c8947 */ /* 0x002fec0003800000 */
[----:B------:R-:W-:-:S07]  /*04f0*/  MOV R8, 0x510 ;  /* 0x0000051000087802 */ /* 0x000fce0000000f00 */
[----:B------:R-:W-:Y:S05]  /*0500*/  CALL.REL.NOINC `($__internal_0_$__cuda_sm3x_div_rn_noftz_f32_slowpath) ;  /* 0x0000000000307944 */ /* 0x000fea0003c00000 */
[----:B------:R-:W-:-:S07]  /*0510*/  IMAD.MOV.U32 R12, RZ, RZ, R0 ;  /* 0x000000ffff0c7224 */ /* 0x000fce00078e0000 */
.L_x_4:
[----:B------:R-:W-:Y:S05]  /*0520*/  BSYNC.RECONVERGENT B2 ;  /* 0x0000000000027941 */ /* 0x000fea0003800200 */
.L_x_3:
[----:B------:R-:W-:Y:S05]  /*0530*/  BSYNC.RECONVERGENT B1 ;  /* 0x0000000000017941 */ /* 0x000fea0003800200 */
.L_x_2:
[----:B------:R-:W-:-:S13]  /*0540*/  FSETP.GT.AND P0, PT, R12, UR7, PT ;  /* 0x000000070c007c0b */ /* 0x000fda000bf04000 */
[----:B------:R-:W-:Y:S05]  /*0550*/  @P0 BRA `(.L_x_5) ;  /* 0x0000000000140947 */ /* 0x000fea0003800000 */
.L_x_1:
[----:B------:R-:W-:Y:S05]  /*0560*/  BSYNC.RECONVERGENT B0 ;  /* 0x0000000000007941 */ /* 0x000fea0003800200 */
.L_x_0:
[----:B------:R-:W-:-:S05]  /*0570*/  VIADD R11, R11, 0x1 ;  /* 0x000000010b0b7836 */ /* 0x000fca0000000000 */
[----:B------:R-:W-:-:S13]  /*0580*/  ISETP.NE.AND P0, PT, R11, R9, PT ;  /* 0x000000090b00720c */ /* 0x000fda0003f05270 */
[----:B------:R-:W-:Y:S05]  /*0590*/  @P0 BRA `(.L_x_6) ;  /* 0xfffffff800f40947 */ /* 0x000fea000383ffff */
[----:B------:R-:W-:Y:S05]  /*05a0*/  EXIT ;  /* 0x000000000000794d */ /* 0x000fea0003800000 */
.L_x_5:
[----:B------:R-:W-:Y:S01]  /*05b0*/  STG.E desc[UR4][R6.64+0x1c], RZ ;  /* 0x00001cff06007986 */ /* 0x000fe2000c101904 */
[----:B------:R-:W-:Y:S05]  /*05c0*/  EXIT ;  /* 0x000000000000794d */ /* 0x000fea0003800000 */
        .weak           $__internal_0_$__cuda_sm3x_div_rn_noftz_f32_slowpath
        .type           $__internal_0_$__cuda_sm3x_div_rn_noftz_f32_slowpath,@function
        .size           $__internal_0_$__cuda_sm3x_div_rn_noftz_f32_slowpath,(.L_x_27 - $__internal_0_$__cuda_sm3x_div_rn_noftz_f32_slowpath)
$__internal_0_$__cuda_sm3x_div_rn_noftz_f32_slowpath:
[----:B------:R-:W-:Y:S01]  /*05d0*/  SHF.R.U32.HI R12, RZ, 0x17, R14 ;  /* 0x00000017ff0c7819 */ /* 0x000fe2000001160e */
[----:B------:R-:W-:Y:S01]  /*05e0*/  BSSY.RECONVERGENT B3, `(.L_x_7) ;  /* 0x0000064000037945 */ /* 0x000fe20003800200 */
[--C-:B------:R-:W-:Y:S01]  /*05f0*/  SHF.R.U32.HI R3, RZ, 0x17, R0.reuse ;  /* 0x00000017ff037819 */ /* 0x100fe20000011600 */
[----:B------:R-:W-:Y:S01]  /*0600*/  IMAD.MOV.U32 R13, RZ, RZ, R0 ;  /* 0x000000ffff0d7224 */ /* 0x000fe200078e0000 */
[----:B------:R-:W-:Y:S02]  /*0610*/  LOP3.LUT R12, R12, 0xff, RZ, 0xc0, !PT ;  /* 0x000000ff0c0c7812 */ /* 0x000fe400078ec0ff */
[----:B------:R-:W-:-:S03]  /*0620*/  LOP3.LUT R16, R3, 0xff, RZ, 0xc0, !PT ;  /* 0x000000ff03107812 */ /* 0x000fc600078ec0ff */
[----:B------:R-:W-:Y:S02]  /*0630*/  VIADD R17, R12, 0xffffffff ;  /* 0xffffffff0c117836 */ /* 0x000fe40000000000 */
[----:B------:R-:W-:-:S03]  /*0640*/  VIADD R15, R16, 0xffffffff ;  /* 0xffffffff100f7836 */ /* 0x000fc60000000000 */
[----:B------:R-:W-:-:S04]  /*0650*/  ISETP.GT.U32.AND P0, PT, R17, 0xfd, PT ;  /* 0x000000fd1100780c */ /* 0x000fc80003f04070 */
[----:B------:R-:W-:-:S13]  /*0660*/  ISETP.GT.U32.OR P0, PT, R15, 0xfd, P0 ;  /* 0x000000fd0f00780c */ /* 0x000fda0000704470 */
[----:B------:R-:W-:Y:S01]  /*0670*/  @!P0 IMAD.MOV.U32 R10, RZ, RZ, RZ ;  /* 0x000000ffff0a8224 */ /* 0x000fe200078e00ff */
[----:B------:R-:W-:Y:S06]  /*0680*/  @!P0 BRA `(.L_x_8) ;  /* 0x0000000000608947 */ /* 0x000fec0003800000 */
[----:B------:R-:W-:Y:S01]  /*0690*/  FSETP.GTU.FTZ.AND P0, PT, |R0|, +INF , PT ;  /* 0x7f8000000000780b */ /* 0x000fe20003f1c200 */
[----:B------:R-:W-:Y:S01]  /*06a0*/  IMAD.MOV.U32 R3, RZ, RZ, R14 ;  /* 0x000000ffff037224 */ /* 0x000fe200078e000e */
[----:B------:R-:W-:-:S04]  /*06b0*/  FSETP.GTU.FTZ.AND P1, PT, |R14|, +INF , PT ;  /* 0x7f8000000e00780b */ /* 0x000fc80003f3c200 */
[----:B------:R-:W-:-:S13]  /*06c0*/  PLOP3.LUT P0, PT, P0, P1, PT, 0xf8, 0x8f ;  /* 0x00000000008f781c */ /* 0x000fda0000703f70 */
[----:B------:R-:W-:Y:S05]  /*06d0*/  @P0 BRA `(.L_x_9) ;  /* 0x00000004004c0947 */ /* 0x000fea0003800000 */
[----:B------:R-:W-:-:S13]  /*06e0*/  LOP3.LUT P0, RZ, R14, 0x7fffffff, R13, 0xc8, !PT ;  /* 0x7fffffff0eff7812 */ /* 0x000fda000780c80d */
[----:B------:R-:W-:Y:S05]  /*06f0*/  @!P0 BRA `(.L_x_10) ;  /* 0x00000004003c8947 */ /* 0x000fea0003800000 */
[C---:B------:R-:W-:Y:S02]  /*0700*/  FSETP.NEU.FTZ.AND P2, PT, |R0|.reuse, +INF , PT ;  /* 0x7f8000000000780b */ /* 0x040fe40003f5d200 */
[----:B------:R-:W-:Y:S02]  /*0710*/  FSETP.NEU.FTZ.AND P1, PT, |R3|, +INF , PT ;  /* 0x7f8000000300780b */ /* 0x000fe40003f3d200 */
[----:B------:R-:W-:-:S11]  /*0720*/  FSETP.NEU.FTZ.AND P0, PT, |R0|, +INF , PT ;  /* 0x7f8000000000780b */ /* 0x000fd60003f1d200 */
[----:B------:R-:W-:Y:S05]  /*0730*/  @!P1 BRA !P2, `(.L_x_10) ;  /* 0x00000004002c9947 */ /* 0x000fea0005000000 */
[----:B------:R-:W-:-:S04]  /*0740*/  LOP3.LUT P2, RZ, R13, 0x7fffffff, RZ, 0xc0, !PT ;  /* 0x7fffffff0dff7812 */ /* 0x000fc8000784c0ff */
[----:B------:R-:W-:-:S13]  /*0750*/  PLOP3.LUT P1, PT, P1, P2, PT, 0x2f, 0xf2 ;  /* 0x0000000000f2781c */ /* 0x000fda0000f24577 */
[----:B------:R-:W-:Y:S05]  /*0760*/  @P1 BRA `(.L_x_11) ;  /* 0x0000000400181947 */ /* 0x000fea0003800000 */
[----:B------:R-:W-:-:S04]  /*0770*/  LOP3.LUT P1, RZ, R14, 0x7fffffff, RZ, 0xc0, !PT ;  /* 0x7fffffff0eff7812 */ /* 0x000fc8000782c0ff */
[----:B------:R-:W-:-:S13]  /*0780*/  PLOP3.LUT P0, PT, P0, P1, PT, 0x2f, 0xf2 ;  /* 0x0000000000f2781c */ /* 0x000fda0000702577 */
[----:B------:R-:W-:Y:S05]  /*0790*/  @P0 BRA `(.L_x_12) ;  /* 0x0000000400000947 */ /* 0x000fea0003800000 */
[----:B------:R-:W-:Y:S02]  /*07a0*/  ISETP.GE.AND P0, PT, R15, RZ, PT ;  /* 0x000000ff0f00720c */ /* 0x000fe40003f06270 */
[----:B------:R-:W-:-:S11]  /*07b0*/  ISETP.GE.AND P1, PT, R17, RZ, PT ;  /* 0x000000ff1100720c */ /* 0x000fd60003f26270 */
[----:B------:R-:W-:Y:S02]  /*07c0*/  @P0 IMAD.MOV.U32 R10, RZ, RZ, RZ ;  /* 0x000000ffff0a0224 */ /* 0x000fe400078e00ff */
[----:B------:R-:W-:Y:S01]  /*07d0*/  @!P0 FFMA R13, R0, 1.84467440737095516160e+19, RZ ;  /* 0x5f800000000d8823 */ /* 0x000fe200000000ff */
[----:B------:R-:W-:Y:S02]  /*07e0*/  @!P0 IMAD.MOV.U32 R10, RZ, RZ, -0x40 ;  /* 0xffffffc0ff0a8424 */ /* 0x000fe400078e00ff */
[----:B------:R-:W-:Y:S02]  /*07f0*/  @!P1 FFMA R14, R3, 1.84467440737095516160e+19, RZ ;  /* 0x5f800000030e9823 */ /* 0x000fe400000000ff */
[----:B------:R-:W-:-:S07]  /*0800*/  @!P1 VIADD R10, R10, 0x40 ;  /* 0x000000400a0a9836 */ /* 0x000fce0000000000 */
.L_x_8:
[----:B------:R-:W-:Y:S01]  /*0810*/  LEA R3, R12, 0xc0800000, 0x17 ;  /* 0xc08000000c037811 */ /* 0x000fe200078eb8ff */
[----:B------:R-:W-:Y:S04]  /*0820*/  BSSY.RECONVERGENT B4, `(.L_x_13) ;  /* 0x0000036000047945 */ /* 0x000fe80003800200 */
[----:B------:R-:W-:Y:S02]  /*0830*/  IMAD.IADD R14, R14, 0x1, -R3 ;  /* 0x000000010e0e7824 */ /* 0x000fe400078e0a03 */
[----:B------:R-:W-:Y:S02]  /*0840*/  VIADD R3, R16, 0xffffff81 ;  /* 0xffffff8110037836 */ /* 0x000fe40000000000 */
[----:B------:R-:W0:Y:S01]  /*0850*/  MUFU.RCP R15, R14 ;  /* 0x0000000e000f7308 */ /* 0x000e220000001000 */
[----:B------:R-:W-:Y:S01]  /*0860*/  FADD.FTZ R17, -R14, -RZ ;  /* 0x800000ff0e117221 */ /* 0x000fe20000010100 */
[----:B------:R-:W-:-:S03]  /*0870*/  IMAD R0, R3, -0x800000, R13 ;  /* 0xff80000003007824 */ /* 0x000fc600078e020d */
[----:B0-----:R-:W-:-:S04]  /*0880*/  FFMA R16, R15, R17, 1 ;  /* 0x3f8000000f107423 */ /* 0x001fc80000000011 */
[----:B------:R-:W-:-:S04]  /*0890*/  FFMA R18, R15, R16, R15 ;  /* 0x000000100f127223 */ /* 0x000fc8000000000f */
[----:B------:R-:W-:-:S04]  /*08a0*/  FFMA R13, R0, R18, RZ ;  /* 0x00000012000d7223 */ /* 0x000fc800000000ff */
[----:B------:R-:W-:-:S04]  /*08b0*/  FFMA R16, R17, R13, R0 ;  /* 0x0000000d11107223 */ /* 0x000fc80000000000 */
[----:B------:R-:W-:Y:S01]  /*08c0*/  FFMA R15, R18, R16, R13 ;  /* 0x00000010120f7223 */ /* 0x000fe2000000000d */
[----:B------:R-:W-:-:S03]  /*08d0*/  IADD3 R13, PT, PT, R3, 0x7f, -R12 ;  /* 0x0000007f030d7810 */ /* 0x000fc60007ffe80c */
[----:B------:R-:W-:Y:S02]  /*08e0*/  FFMA R16, R17, R15, R0 ;  /* 0x0000000f11107223 */ /* 0x000fe40000000000 */
[----:B------:R-:W-:Y:S02]  /*08f0*/  IMAD.IADD R13, R13, 0x1, R10 ;  /* 0x000000010d0d7824 */ /* 0x000fe400078e020a */
[----:B------:R-:W-:-:S05]  /*0900*/  FFMA R0, R18, R16, R15 ;  /* 0x0000001012007223 */ /* 0x000fca000000000f */
[----:B------:R-:W-:-:S04]  /*0910*/  SHF.R.U32.HI R3, RZ, 0x17, R0 ;  /* 0x00000017ff037819 */ /* 0x000fc80000011600 */
[----:B------:R-:W-:-:S05]  /*0920*/  LOP3.LUT R3, R3, 0xff, RZ, 0xc0, !PT ;  /* 0x000000ff03037812 */ /* 0x000fca00078ec0ff */
[----:B------:R-:W-:-:S04]  /*0930*/  IMAD.IADD R14, R3, 0x1, R13 ;  /* 0x00000001030e7824 */ /* 0x000fc800078e020d */
[----:B------:R-:W-:-:S05]  /*0940*/  VIADD R3, R14, 0xffffffff ;  /* 0xffffffff0e037836 */ /* 0x000fca0000000000 */
[----:B------:R-:W-:-:S13]  /*0950*/  ISETP.GE.U32.AND P0, PT, R3, 0xfe, PT ;  /* 0x000000fe0300780c */ /* 0x000fda0003f06070 */
[----:B------:R-:W-:Y:S05]  /*0960*/  @!P0 BRA `(.L_x_14) ;  /* 0x0000000000808947 */ /* 0x000fea0003800000 */
[----:B------:R-:W-:-:S13]  /*0970*/  ISETP.GT.AND P0, PT, R14, 0xfe, PT ;  /* 0x000000fe0e00780c */ /* 0x000fda0003f04270 */
[----:B------:R-:W-:Y:S05]  /*0980*/  @P0 BRA `(.L_x_15) ;  /* 0x00000000006c0947 */ /* 0x000fea0003800000 */
[----:B------:R-:W-:-:S13]  /*0990*/  ISETP.GE.AND P0, PT, R14, 0x1, PT ;  /* 0x000000010e00780c */ /* 0x000fda0003f06270 */
[----:B------:R-:W-:Y:S05]  /*09a0*/  @P0 BRA `(.L_x_16) ;  /* 0x0000000000740947 */ /* 0x000fea0003800000 */
[----:B------:R-:W-:Y:S02]  /*09b0*/  ISETP.GE.AND P0, PT, R14, -0x18, PT ;  /* 0xffffffe80e00780c */ /* 0x000fe40003f06270 */
[----:B------:R-:W-:-:S11]  /*09c0*/  LOP3.LUT R0, R0, 0x80000000, RZ, 0xc0, !PT ;  /* 0x8000000000007812 */ /* 0x000fd600078ec0ff */
[----:B------:R-:W-:Y:S05]  /*09d0*/  @!P0 BRA `(.L_x_16) ;  /* 0x0000000000688947 */ /* 0x000fea0003800000 */
[-CC-:B------:R-:W-:Y:S01]  /*09e0*/  FFMA.RZ R3, R18, R16.reuse, R15.reuse ;  /* 0x0000001012037223 */ /* 0x180fe2000000c00f */
[----:B------:R-:W-:Y:S02]  /*09f0*/  VIADD R13, R14, 0x20 ;  /* 0x000000200e0d7836 */ /* 0x000fe40000000000 */
[-CC-:B------:R-:W-:Y:S01]  /*0a00*/  FFMA.RM R10, R18, R16.reuse, R15.reuse ;  /* 0x00000010120a7223 */ /* 0x180fe2000000400f */
[----:B------:R-:W-:Y:S02]  /*0a10*/  ISETP.NE.AND P2, PT, R14, RZ, PT ;  /* 0x000000ff0e00720c */ /* 0x000fe40003f45270 */
[----:B------:R-:W-:Y:S01]  /*0a20*/  LOP3.LUT R12, R3, 0x7fffff, RZ, 0xc0, !PT ;  /* 0x007fffff030c7812 */ /* 0x000fe200078ec0ff */
[----:B------:R-:W-:Y:S01]  /*0a30*/  FFMA.RP R3, R18, R16, R15 ;  /* 0x0000001012037223 */ /* 0x000fe2000000800f */
[----:B------:R-:W-:Y:S01]  /*0a40*/  ISETP.NE.AND P1, PT, R14, RZ, PT ;  /* 0x000000ff0e00720c */ /* 0x000fe20003f25270 */
[----:B------:R-:W-:Y:S01]  /*0a50*/  IMAD.MOV R14, RZ, RZ, -R14 ;  /* 0x000000ffff0e7224 */ /* 0x000fe200078e0a0e */
[----:B------:R-:W-:-:S02]  /*0a60*/  LOP3.LUT R12, R12, 0x800000, RZ, 0xfc, !PT ;  /* 0x008000000c0c7812 */ /* 0x000fc400078efcff */
[----:B------:R-:W-:Y:S02]  /*0a70*/  FSETP.NEU.FTZ.AND P0, PT, R3, R10, PT ;  /* 0x0000000a0300720b */ /* 0x000fe40003f1d000 */
[----:B------:R-:W-:Y:S02]  /*0a80*/  SHF.L.U32 R13, R12, R13, RZ ;  /* 0x0000000d0c0d7219 */ /* 0x000fe400000006ff */
[----:B------:R-:W-:Y:S02]  /*0a90*/  SEL R3, R14, RZ, P2 ;  /* 0x000000ff0e037207 */ /* 0x000fe40001000000 */
[----:B------:R-:W-:Y:S02]  /*0aa0*/  ISETP.NE.AND P1, PT, R13, RZ, P1 ;  /* 0x000000ff0d00720c */ /* 0x000fe40000f25270 */
[----:B------:R-:W-:Y:S02]  /*0ab0*/  SHF.R.U32.HI R3, RZ, R3, R12 ;  /* 0x00000003ff037219 */ /* 0x000fe4000001160c */
[----:B------:R-:W-:-:S02]  /*0ac0*/  PLOP3.LUT P0, PT, P0, P1, PT, 0xf8, 0x8f ;  /* 0x00000000008f781c */ /* 0x000fc40000703f70 */
[----:B------:R-:W-:Y:S02]  /*0ad0*/  SHF.R.U32.HI R13, RZ, 0x1, R3 ;  /* 0x00000001ff0d7819 */ /* 0x000fe40000011603 */
[----:B------:R-:W-:-:S04]  /*0ae0*/  SEL R10, RZ, 0x1, !P0 ;  /* 0x00000001ff0a7807 */ /* 0x000fc80004000000 */
[----:B------:R-:W-:-:S04]  /*0af0*/  LOP3.LUT R10, R10, 0x1, R13, 0xf8, !PT ;  /* 0x000000010a0a7812 */ /* 0x000fc800078ef80d */
[----:B------:R-:W-:-:S05]  /*0b00*/  LOP3.LUT R10, R10, R3, RZ, 0xc0, !PT ;  /* 0x000000030a0a7212 */ /* 0x000fca00078ec0ff */
[----:B------:R-:W-:-:S05]  /*0b10*/  IMAD.IADD R13, R13, 0x1, R10 ;  /* 0x000000010d0d7824 */ /* 0x000fca00078e020a */
[----:B------:R-:W-:Y:S01]  /*0b20*/  LOP3.LUT R0, R13, R0, RZ, 0xfc, !PT ;  /* 0x000000000d007212 */ /* 0x000fe200078efcff */
[----:B------:R-:W-:Y:S06]  /*0b30*/  BRA `(.L_x_16) ;  /* 0x0000000000107947 */ /* 0x000fec0003800000 */
.L_x_15:
[----:B------:R-:W-:-:S04]  /*0b40*/  LOP3.LUT R0, R0, 0x80000000, RZ, 0xc0, !PT ;  /* 0x8000000000007812 */ /* 0x000fc800078ec0ff */
[----:B------:R-:W-:Y:S01]  /*0b50*/  LOP3.LUT R0, R0, 0x7f800000, RZ, 0xfc, !PT ;  /* 0x7f80000000007812 */ /* 0x000fe200078efcff */
[----:B------:R-:W-:Y:S06]  /*0b60*/  BRA `(.L_x_16) ;  /* 0x0000000000047947 */ /* 0x000fec0003800000 */
.L_x_14:
[----:B------:R-:W-:-:S07]  /*0b70*/  IMAD R0, R13, 0x800000, R0 ;  /* 0x008000000d007824 */ /* 0x000fce00078e0200 */
.L_x_16:
[----:B------:R-:W-:Y:S05]  /*0b80*/  BSYNC.RECONVERGENT B4 ;  /* 0x0000000000047941 */ /* 0x000fea0003800200 */
.L_x_13:
[----:B------:R-:W-:Y:S05]  /*0b90*/  BRA `(.L_x_17) ;  /* 0x0000000000207947 */ /* 0x000fea0003800000 */
.L_x_12:
[----:B------:R-:W-:-:S04]  /*0ba0*/  LOP3.LUT R0, R14, 0x80000000, R13, 0x48, !PT ;  /* 0x800000000e007812 */ /* 0x000fc800078e480d */
[----:B------:R-:W-:Y:S01]  /*0bb0*/  LOP3.LUT R0, R0, 0x7f800000, RZ, 0xfc, !PT ;  /* 0x7f80000000007812 */ /* 0x000fe200078efcff */
[----:B------:R-:W-:Y:S06]  /*0bc0*/  BRA `(.L_x_17) ;  /* 0x0000000000147947 */ /* 0x000fec0003800000 */
.L_x_11:
[----:B------:R-:W-:Y:S01]  /*0bd0*/  LOP3.LUT R0, R14, 0x80000000, R13, 0x48, !PT ;  /* 0x800000000e007812 */ /* 0x000fe200078e480d */
[----:B------:R-:W-:Y:S06]  /*0be0*/  BRA `(.L_x_17) ;  /* 0x00000000000c7947 */ /* 0x000fec0003800000 */
.L_x_10:
[----:B------:R-:W0:Y:S01]  /*0bf0*/  MUFU.RSQ R0, -QNAN ;  /* 0xffc0000000007908 */ /* 0x000e220000001400 */
[----:B------:R-:W-:Y:S05]  /*0c00*/  BRA `(.L_x_17) ;  /* 0x0000000000047947 */ /* 0x000fea0003800000 */
.L_x_9:
[----:B------:R-:W-:-:S07]  /*0c10*/  FADD.FTZ R0, R0, R3 ;  /* 0x0000000300007221 */ /* 0x000fce0000010000 */
.L_x_17:
[----:B------:R-:W-:Y:S05]  /*0c20*/  BSYNC.RECONVERGENT B3 ;  /* 0x0000000000037941 */ /* 0x000fea0003800200 */
.L_x_7:
[----:B------:R-:W-:Y:S02]  /*0c30*/  IMAD.MOV.U32 R12, RZ, RZ, R8 ;  /* 0x000000ffff0c7224 */ /* 0x000fe400078e0008 */
[----:B------:R-:W-:-:S04]  /*0c40*/  IMAD.MOV.U32 R13, RZ, RZ, 0x0 ;  /* 0x00000000ff0d7424 */ /* 0x000fc800078e00ff */
[----:B0-----:R-:W-:Y:S05]  /*0c50*/  RET.REL.NODEC R12 `(_Z15fast_nms_kernelPfifi) ;  /* 0xfffffff00ce87950 */ /* 0x001fea0003c3ffff */
.L_x_18:
[----:B------:R-:W-:-:S00]  /*0c60*/  BRA `(.L_x_18) ;  /* 0xfffffffc00fc7947 */ /* 0x000fc0000383ffff */
[----:B------:R-:W-:-:S00]  /*0c70*/  NOP ;  /* 0x0000000000007918 */ /* 0x000fc00000000000 */
        /* <DEDUP_REMOVED lines=8> */
.L_x_27:


//--------------------- .text._Z13decode_kernelPfiifS_S_ii --------------------------
	.section	.text._Z13decode_kernelPfiifS_S_ii,"ax",@progbits
	.align	128
.text._Z13decode_kernelPfiifS_S_ii:
        .type           _Z13decode_kernelPfiifS_S_ii,@function
        .size           _Z13decode_kernelPfiifS_S_ii,(.L_x_29 - _Z13decode_kernelPfiifS_S_ii)
        .other          _Z13decode_kernelPfiifS_S_ii,@"STO_CUDA_ENTRY STV_DEFAULT"
_Z13decode_kernelPfiifS_S_ii:
[----:B------:R-:W-:Y:S01]  /*0000*/  LDC R1, c[0x0][0x37c] ;  /* 0x0000df00ff017b82 */ /* 0x000fe20000000800 */
[----:B------:R-:W0:Y:S01]  /*0010*/  S2R R0, SR_CTAID.X ;  /* 0x0000000000007919 */ /* 0x000e220000002500 */
[----:B------:R-:W0:Y:S01]  /*0020*/  LDCU UR4, c[0x0][0x360] ;  /* 0x00006c00ff0477ac */ /* 0x000e220008000800 */
[----:B------:R-:W0:Y:S01]  /*0030*/  S2R R3, SR_TID.X ;  /* 0x0000000000037919 */ /* 0x000e220000002100 */
[----:B------:R-:W1:Y:S01]  /*0040*/  LDCU UR5, c[0x0][0x388] ;  /* 0x00007100ff0577ac */ /* 0x000e620008000800 */
[----:B0-----:R-:W-:-:S05]  /*0050*/  IMAD R0, R0, UR4, R3 ;  /* 0x0000000400007c24 */ /* 0x001fca000f8e0203 */
[----:B-1----:R-:W-:-:S13]  /*0060*/  ISETP.GE.AND P0, PT, R0, UR5, PT ;  /* 0x0000000500007c0c */ /* 0x002fda000bf06270 */
[----:B------:R-:W-:Y:S05]  /*0070*/  @P0 EXIT ;  /* 0x000000000000094d */ /* 0x000fea0003800000 */
[----:B------:R-:W0:Y:S01]  /*0080*/  LDCU UR7, c[0x0][0x38c] ;  /* 0x00007180ff0777ac */ /* 0x000e220008000800 */
[----:B------:R-:W1:Y:S01]  /*0090*/  LDC.64 R2, c[0x0][0x380] ;  /* 0x0000e000ff027b82 */ /* 0x000e620000000a00 */
[----:B------:R-:W2:Y:S01]  /*00a0*/  LDCU.64 UR8, c[0x0][0x358] ;  /* 0x00006b00ff0877ac */ /* 0x000ea20008000a00 */
[----:B------:R-:W3:Y:S01]  /*00b0*/  LDCU UR10, c[0x0][0x390] ;  /* 0x00007200ff0a77ac */ /* 0x000ee20008000800 */
[----:B0-----:R-:W-:-:S06]  /*00c0*/  UIADD3 UR4, UPT, UPT, UR7, 0x5, URZ ;  /* 0x0000000507047890 */ /* 0x001fcc000fffe0ff */
[----:B------:R-:W-:-:S04]  /*00d0*/  IMAD R5, R0, UR4, RZ ;  /* 0x0000000400057c24 */ /* 0x000fc8000f8e02ff */
[----:B-1----:R-:W-:-:S05]  /*00e0*/  IMAD.WIDE R2, R5, 0x4, R2 ;  /* 0x0000000405027825 */ /* 0x002fca00078e0202 */
[----:B--2---:R-:W3:Y:S02]  /*00f0*/  LDG.E R0, desc[UR8][R2.64+0x10] ;  /* 0x0000100802007981 */ /* 0x004ee4000c1e1900 */
[----:B---3--:R-:W-:-:S13]  /*0100*/  FSETP.GEU.AND P0, PT, R0, UR10, PT ;  /* 0x0000000a00007c0b */ /* 0x008fda000bf0e000 */
[----:B------:R-:W-:Y:S05]  /*0110*/  @!P0 EXIT ;  /* 0x000000000000894d */ /* 0x000fea0003800000 */
[----:B------:R0:W5:Y:S01]  /*0120*/  LDG.E R19, desc[UR8][R2.64+0x14] ;  /* 0x0000140802137981 */ /* 0x000162000c1e1900 */
[----:B------:R-:W-:Y:S01]  /*0130*/  UISETP.GE.AND UP0, UPT, UR7, 0x2, UPT ;  /* 0x000000020700788c */ /* 0x000fe2000bf06270 */
[----:B------:R-:W-:-:S08]  /*0140*/  IMAD.MOV.U32 R7, RZ, RZ, RZ ;  /* 0x000000ffff077224 */ /* 0x000fd000078e00ff */
[----:B0-----:R-:W-:Y:S05]  /*0150*/  BRA.U !UP0, `(.L_x_19) ;  /* 0x00000009087c7547 */ /* 0x001fea000b800000 */
[----:B------:R-:W-:Y:S01]  /*0160*/  UIADD3 UR5, UPT, UPT, UR7, -0x2, URZ ;  /* 0xfffffffe07057890 */ /* 0x000fe2000fffe0ff */
[----:B------:R-:W-:Y:S01]  /*0170*/  IADD3 R4, P0, PT, R2, 0x18, RZ ;  /* 0x0000001802047810 */ /* 0x000fe20007f1e0ff */
[----:B------:R-:W-:Y:S01]  /*0180*/  UIADD3 UR4, UPT, UPT, UR7, -0x1, URZ ;  /* 0xffffffff07047890 */ /* 0x000fe2000fffe0ff */
[----:B------:R-:W-:Y:S01]  /*0190*/  IMAD.MOV.U32 R6, RZ, RZ, RZ ;  /* 0x000000ffff067224 */ /* 0x000fe200078e00ff */
[----:B------:R-:W-:Y:S01]  /*01a0*/  UISETP.GE.U32.AND UP0, UPT, UR5, 0xf, UPT ;  /* 0x0000000f0500788c */ /* 0x000fe2000bf06070 */
[----:B------:R-:W-:Y:S01]  /*01b0*/  IMAD.MOV.U32 R7, RZ, RZ, 0x1 ;  /* 0x00000001ff077424 */ /* 0x000fe200078e00ff */
[----:B------:R-:W-:Y:S01]  /*01c0*/  ULOP3.LUT UR6, UR4, 0xf, URZ, 0xc0, !UPT ;  /* 0x0000000f04067892 */ /* 0x000fe2000f8ec0ff */
[----:B------:R-:W-:-:S06]  /*01d0*/  IMAD.X R5, RZ, RZ, R3, P0 ;  /* 0x000000ffff057224 */ /* 0x000fcc00000e0603 */
[----:B------:R-:W-:Y:S05]  /*01e0*/  BRA.U !UP0, `(.L_x_20) ;  /* 0x0000000508207547 */ /* 0x000fea000b800000 */
[----:B------:R-:W-:Y:S01]  /*01f0*/  CS2R R6, SRZ ;  /* 0x0000000000067805 */ /* 0x000fe2000001ff00 */
[----:B------:R-:W-:-:S12]  /*0200*/  ULOP3.LUT UR5, UR4, 0xfffffff0, URZ, 0xc0, !UPT ;  /* 0xfffffff004057892 */ /* 0x000fd8000f8ec0ff */
.L_x_21:
[----:B------:R-:W2:Y:S04]  /*0210*/  LDG.E R18, desc[UR8][R4.64] ;  /* 0x0000000804127981 */ /* 0x000ea8000c1e1900 */
[----:B------:R-:W3:Y:S04]  /*0220*/  LDG.E R21, desc[UR8][R4.64+0x4] ;  /* 0x0000040804157981 */ /* 0x000ee8000c1e1900 */
[----:B------:R-:W4:Y:S04]  /*0230*/  LDG.E R23, desc[UR8][R4.64+0x8] ;  /* 0x0000080804177981 */ /* 0x000f28000c1e1900 */
        /* <DEDUP_REMOVED lines=12> */
[----:B------:R0:W4:Y:S01]  /*0300*/  LDG.E R17, desc[UR8][R4.64+0x3c] ;  /* 0x00003c0804117981 */ /* 0x000122000c1e1900 */
[----:B--2--5:R-:W-:-:S04]  /*0310*/  FSETP.GT.AND P2, PT, R18, R19, PT ;  /* 0x000000131200720b */ /* 0x024fc80003f44000 */
[----:B------:R-:W-:-:S04]  /*0320*/  FSEL R18, R18, R19, P2 ;  /* 0x0000001312127208 */ /* 0x000fc80001000000 */
[----:B---3--:R-:W-:-:S04]  /*0330*/  FSETP.GT.AND P3, PT, R21, R18, PT ;  /* 0x000000121500720b */ /* 0x008fc80003f64000 */
[----:B------:R-:W-:Y:S01]  /*0340*/  FSEL R18, R21, R18, P3 ;  /* 0x0000001215127208 */ /* 0x000fe20001800000 */
[----:B------:R-:W-:-:S03]  /*0350*/  @P2 VIADD R6, R7, 0x1 ;  /* 0x0000000107062836 */ /* 0x000fc60000000000 */
[----:B----4-:R-:W-:-:S04]  /*0360*/  FSETP.GT.AND P1, PT, R23, R18, PT ;  /* 0x000000121700720b */ /* 0x010fc80003f24000 */
[----:B------:R-:W-:Y:S01]  /*0370*/  FSEL R18, R23, R18, P1 ;  /* 0x0000001217127208 */ /* 0x000fe20000800000 */
[----:B------:R-:W-:-:S03]  /*0380*/  @P3 VIADD R6, R7, 0x2 ;  /* 0x0000000207063836 */ /* 0x000fc60000000000 */
[----:B------:R-:W-:-:S04]  /*0390*/  FSETP.GT.AND P6, PT, R25, R18, PT ;  /* 0x000000121900720b */ /* 0x000fc80003fc4000 */
        /* <DEDUP_REMOVED lines=34> */
[----:B------:R-:W-:Y:S01]  /*05c0*/  @P2 VIADD R6, R7, 0xe ;  /* 0x0000000e07062836 */ /* 0x000fe20000000000 */
[----:B0-----:R-:W-:Y:S02]  /*05d0*/  IADD3 R4, P2, PT, R4, 0x40, RZ ;  /* 0x0000004004047810 */ /* 0x001fe40007f5e0ff */
[----:B------:R-:W-:-:S03]  /*05e0*/  FSETP.GT.AND P0, PT, R17, R16, PT ;  /* 0x000000101100720b */ /* 0x000fc60003f04000 */
[----:B------:R-:W-:Y:S01]  /*05f0*/  IMAD.X R5, RZ, RZ, R5, P2 ;  /* 0x000000ffff057224 */ /* 0x000fe200010e0605 */
[----:B------:R-:W-:Y:S01]  /*0600*/  FSEL R19, R17, R16, P0 ;  /* 0x0000001011137208 */ /* 0x000fe20000000000 */
[C---:B------:R-:W-:Y:S02]  /*0610*/  @P1 VIADD R6, R7.reuse, 0xf ;  /* 0x0000000f07061836 */ /* 0x040fe40000000000 */
[----:B------:R-:W-:-:S05]  /*0620*/  VIADD R7, R7, 0x10 ;  /* 0x0000001007077836 */ /* 0x000fca0000000000 */
[C---:B------:R-:W-:Y:S02]  /*0630*/  ISETP.NE.AND P1, PT, R7.reuse, UR5, PT ;  /* 0x0000000507007c0c */ /* 0x040fe4000bf25270 */
[----:B------:R-:W-:-:S11]  /*0640*/  SEL R6, R7, R6, P0 ;  /* 0x0000000607067207 */ /* 0x000fd60000000000 */
[----:B------:R-:W-:Y:S05]  /*0650*/  @P1 BRA `(.L_x_21) ;  /* 0xfffffff800ec1947 */ /* 0x000fea000383ffff */
[----:B------:R-:W-:-:S07]  /*0660*/  VIADD R7, R7, 0x1 ;  /* 0x0000000107077836 */ /* 0x000fce0000000000 */
.L_x_20:
[----:B------:R-:W-:-:S09]  /*0670*/  UISETP.NE.AND UP0, UPT, UR6, URZ, UPT ;  /* 0x000000ff0600728c */ /* 0x000fd2000bf05270 */
[----:B------:R-:W-:Y:S05]  /*0680*/  BRA.U !UP0, `(.L_x_22) ;  /* 0x00000005082c7547 */ /* 0x000fea000b800000 */
[----:B------:R-:W-:Y:S02]  /*0690*/  UISETP.GE.U32.AND UP0, UPT, UR6, 0x8, UPT ;  /* 0x000000080600788c */ /* 0x000fe4000bf06070 */
[----:B------:R-:W-:-:S04]  /*06a0*/  ULOP3.LUT UR5, UR4, 0x7, URZ, 0xc0, !UPT ;  /* 0x0000000704057892 */ /* 0x000fc8000f8ec0ff */
[----:B------:R-:W-:-:S03]  /*06b0*/  UISETP.NE.AND UP1, UPT, UR5, URZ, UPT ;  /* 0x000000ff0500728c */ /* 0x000fc6000bf25270 */
[----:B------:R-:W-:Y:S08]  /*06c0*/  BRA.U !UP0, `(.L_x_23) ;  /* 0x00000001088c7547 */ /* 0x000ff0000b800000 */
[----:B------:R-:W2:Y:S04]  /*06d0*/  LDG.E R8, desc[UR8][R4.64] ;  /* 0x0000000804087981 */ /* 0x000ea8000c1e1900 */
[----:B------:R-:W3:Y:S04]  /*06e0*/  LDG.E R9, desc[UR8][R4.64+0x4] ;  /* 0x0000040804097981 */ /* 0x000ee8000c1e1900 */
[----:B------:R-:W4:Y:S04]  /*06f0*/  LDG.E R11, desc[UR8][R4.64+0x8] ;  /* 0x00000808040b7981 */ /* 0x000f28000c1e1900 */
[----:B------:R-:W4:Y:S04]  /*0700*/  LDG.E R13, desc[UR8][R4.64+0xc] ;  /* 0x00000c08040d7981 */ /* 0x000f28000c1e1900 */
[----:B------:R-:W4:Y:S04]  /*0710*/  LDG.E R15, desc[UR8][R4.64+0x10] ;  /* 0x00001008040f7981 */ /* 0x000f28000c1e1900 */
[----:B------:R-:W4:Y:S04]  /*0720*/  LDG.E R17, desc[UR8][R4.64+0x14] ;  /* 0x0000140804117981 */ /* 0x000f28000c1e1900 */
[----:B------:R-:W4:Y:S04]  /*0730*/  LDG.E R21, desc[UR8][R4.64+0x18] ;  /* 0x0000180804157981 */ /* 0x000f28000c1e1900 */
[----:B------:R0:W4:Y:S01]  /*0740*/  LDG.E R23, desc[UR8][R4.64+0x1c] ;  /* 0x00001c0804177981 */ /* 0x000122000c1e1900 */
[----:B--2--5:R-:W-:-:S04]  /*0750*/  FSETP.GT.AND P2, PT, R8, R19, PT ;  /* 0x000000130800720b */ /* 0x024fc80003f44000 */
[----:B------:R-:W-:Y:S02]  /*0760*/  FSEL R8, R8, R19, P2 ;  /* 0x0000001308087208 */ /* 0x000fe40001000000 */
[----:B------:R-:W-:Y:S02]  /*0770*/  SEL R6, R7, R6, P2 ;  /* 0x0000000607067207 */ /* 0x000fe40001000000 */
[----:B---3--:R-:W-:-:S04]  /*0780*/  FSETP.GT.AND P3, PT, R9, R8, PT ;  /* 0x000000080900720b */ /* 0x008fc80003f64000 */
[----:B------:R-:W-:-:S04]  /*0790*/  FSEL R8, R9, R8, P3 ;  /* 0x0000000809087208 */ /* 0x000fc80001800000 */
        /* <DEDUP_REMOVED lines=19> */
[----:B------:R-:W-:-:S08]  /*08d0*/  @P2 VIADD R6, R7, 0x6 ;  /* 0x0000000607062836 */ /* 0x000fd00000000000 */
[C---:B------:R-:W-:Y:S02]  /*08e0*/  @P3 VIADD R6, R7.reuse, 0x7 ;  /* 0x0000000707063836 */ /* 0x040fe40000000000 */
[----:B------:R-:W-:-:S07]  /*08f0*/  VIADD R7, R7, 0x8 ;  /* 0x0000000807077836 */ /* 0x000fce0000000000 */
.L_x_23:
        /* <DEDUP_REMOVED lines=8> */
[----:B------:R0:W4:Y:S01]  /*0980*/  LDG.E R13, desc[UR8][R4.64+0xc] ;  /* 0x00000c08040d7981 */ /* 0x000122000c1e1900 */
[----:B--2--5:R-:W-:-:S04]  /*0990*/  FSETP.GT.AND P0, PT, R8, R19, PT ;  /* 0x000000130800720b */ /* 0x024fc80003f04000 */
[----:B------:R-:W-:Y:S02]  /*09a0*/  FSEL R8, R8, R19, P0 ;  /* 0x0000001308087208 */ /* 0x000fe40000000000 */
[----:B------:R-:W-:Y:S02]  /*09b0*/  SEL R6, R7, R6, P0 ;  /* 0x0000000607067207 */ /* 0x000fe40000000000 */
[CC--:B---3--:R-:W-:Y:S02]  /*09c0*/  FSETP.GT.AND P1, PT, R9.reuse, R8.reuse, PT ;  /* 0x000000080900720b */ /* 0x0c8fe40003f24000 */
[----:B0-----:R-:W-:Y:S02]  /*09d0*/  IADD3 R4, P0, PT, R4, 0x10, RZ ;  /* 0x0000001004047810 */ /* 0x001fe40007f1e0ff */
[----:B------:R-:W-:-:S03]  /*09e0*/  FSEL R8, R9, R8, P1 ;  /* 0x0000000809087208 */ /* 0x000fc60000800000 */
[----:B------:R-:W-:Y:S01]  /*09f0*/  IMAD.X R5, RZ, RZ, R5, P0 ;  /* 0x000000ffff057224 */ /* 0x000fe200000e0605 */
[----:B----4-:R-:W-:-:S04]  /*0a00*/  FSETP.GT.AND P2, PT, R11, R8, PT ;  /* 0x000000080b00720b */ /* 0x010fc80003f44000 */
[----:B------:R-:W-:Y:S01]  /*0a10*/  FSEL R8, R11, R8, P2 ;  /* 0x000000080b087208 */ /* 0x000fe20001000000 */
[----:B------:R-:W-:-:S03]  /*0a20*/  @P1 VIADD R6, R7, 0x1 ;  /* 0x0000000107061836 */ /* 0x000fc60000000000 */
[----:B------:R-:W-:-:S04]  /*0a30*/  FSETP.GT.AND P3, PT, R13, R8, PT ;  /* 0x000000080d00720b */ /* 0x000fc80003f64000 */
[----:B------:R-:W-:Y:S01]  /*0a40*/  FSEL R19, R13, R8, P3 ;  /* 0x000000080d137208 */ /* 0x000fe20001800000 */
[----:B------:R-:W-:-:S08]  /*0a50*/  @P2 VIADD R6, R7, 0x2 ;  /* 0x0000000207062836 */ /* 0x000fd00000000000 */
[C---:B------:R-:W-:Y:S02]  /*0a60*/  @P3 VIADD R6, R7.reuse, 0x3 ;  /* 0x0000000307063836 */ /* 0x040fe40000000000 */
[----:B------:R-:W-:-:S07]  /*0a70*/  VIADD R7, R7, 0x4 ;  /* 0x0000000407077836 */ /* 0x000fce0000000000 */
.L_x_24:
[----:B------:R-:W-:Y:S05]  /*0a80*/  BRA.U !UP1, `(.L_x_22) ;  /* 0x00000001092c7547 */ /* 0x000fea000b800000 */
[----:B------:R-:W-:-:S12]  /*0a90*/  UIADD3 UR4, UPT, UPT, -UR4, URZ, URZ ;  /* 0x000000ff04047290 */ /* 0x000fd8000fffe1ff */
.L_x_25:
[----:B------:R0:W2:Y:S01]  /*0aa0*/  LDG.E R8, desc[UR8][R4.64] ;  /* 0x0000000804087981 */ /* 0x0000a2000c1e1900 */
[----:B------:R-:W-:-:S04]  /*0ab0*/  UIADD3 UR4, UPT, UPT, UR4, 0x1, URZ ;  /* 0x0000000104047890 */ /* 0x000fc8000fffe0ff */
[----:B------:R-:W-:Y:S01]  /*0ac0*/  UISETP.NE.AND UP0, UPT, UR4, URZ, UPT ;  /* 0x000000ff0400728c */ /* 0x000fe2000bf05270 */
[----:B0-----:R-:W-:-:S05]  /*0ad0*/  IADD3 R4, P1, PT, R4, 0x4, RZ ;  /* 0x0000000404047810 */ /* 0x001fca0007f3e0ff */
[----:B------:R-:W-:Y:S01]  /*0ae0*/  IMAD.X R5, RZ, RZ, R5, P1 ;  /* 0x000000ffff057224 */ /* 0x000fe200008e0605 */
[----:B--2--5:R-:W-:-:S04]  /*0af0*/  FSETP.GT.AND P0, PT, R8, R19, PT ;  /* 0x000000130800720b */ /* 0x024fc80003f04000 */
[C---:B------:R-:W-:Y:S01]  /*0b00*/  SEL R6, R7.reuse, R6, P0 ;  /* 0x0000000607067207 */ /* 0x040fe20000000000 */
[----:B------:R-:W-:Y:S01]  /*0b10*/  VIADD R7, R7, 0x1 ;  /* 0x0000000107077836 */ /* 0x000fe20000000000 */
[----:B------:R-:W-:Y:S01]  /*0b20*/  FSEL R19, R8, R19, P0 ;  /* 0x0000001308137208 */ /* 0x000fe20000000000 */
[----:B------:R-:W-:Y:S06]  /*0b30*/  BRA.U UP0, `(.L_x_25) ;  /* 0xfffffffd00d87547 */ /* 0x000fec000b83ffff */
.L_x_22:
[----:B------:R-:W-:-:S07]  /*0b40*/  I2FP.F32.U32 R7, R6 ;  /* 0x0000000600077245 */ /* 0x000fce0000201000 */
.L_x_19:
[----:B-----5:R-:W-:-:S05]  /*0b50*/  FMUL R19, R0, R19 ;  /* 0x0000001300137220 */ /* 0x020fca0000400000 */
[----:B------:R-:W-:-:S13]  /*0b60*/  FSETP.GEU.AND P0, PT, R19, UR10, PT ;  /* 0x0000000a13007c0b */ /* 0x000fda000bf0e000 */
[----:B------:R-:W-:Y:S05]  /*0b70*/  @!P0 EXIT ;  /* 0x000000000000894d */ /* 0x000fea0003800000 */
[----:B------:R-:W0:Y:S01]  /*0b80*/  LDC.64 R4, c[0x0][0x3a0] ;  /* 0x0000e800ff047b82 */ /* 0x000e220000000a00 */
[----:B------:R-:W-:Y:S01]  /*0b90*/  IMAD.MOV.U32 R15, RZ, RZ, 0x3f800000 ;  /* 0x3f800000ff0f7424 */ /* 0x000fe200078e00ff */
[----:B------:R1:W5:Y:S01]  /*0ba0*/  LDG.E R0, desc[UR8][R2.64] ;  /* 0x0000000802007981 */ /* 0x000362000c1e1900 */
[----:B------:R-:W2:Y:S03]  /*0bb0*/  LDCU UR4, c[0x0][0x3a8] ;  /* 0x00007500ff0477ac */ /* 0x000ea60008000800 */
[----:B------:R1:W5:Y:S04]  /*0bc0*/  LDG.E R6, desc[UR8][R2.64+0x4] ;  /* 0x0000040802067981 */ /* 0x000368000c1e1900 */
[----:B------:R1:W5:Y:S04]  /*0bd0*/  LDG.E R9, desc[UR8][R2.64+0x8] ;  /* 0x0000080802097981 */ /* 0x000368000c1e1900 */
[----:B------:R1:W5:Y:S04]  /*0be0*/  LDG.E R11, desc[UR8][R2.64+0xc] ;  /* 0x00000c08020b7981 */ /* 0x000368000c1e1900 */
[----:B0-----:R-:W3:Y:S02]  /*0bf0*/  ATOMG.E.ADD.F32.FTZ.RN.STRONG.GPU PT, R4, desc[UR8][R4.64], R15 ;  /* 0x8000000f040479a3 */ /* 0x001ee4000c1ef308 */
[----:B---3--:R-:W2:Y:S02]  /*0c00*/  F2I.TRUNC.NTZ R8, R4 ;  /* 0x0000000400087305 */ /* 0x008ea4000020f100 */
[----:B--2---:R-:W-:-:S13]  /*0c10*/  ISETP.GE.AND P0, PT, R8, UR4, PT ;  /* 0x0000000408007c0c */ /* 0x004fda000bf06270 */
[----:B-1----:R-:W-:Y:S05]  /*0c20*/  @P0 EXIT ;  /* 0x000000000000094d */ /* 0x002fea0003800000 */
[----:B------:R-:W0:Y:S01]  /*0c30*/  LDC.64 R2, c[0x0][0x3a0] ;  /* 0x0000e800ff027b82 */ /* 0x000e220000000a00 */
[----:B------:R-:W1:Y:S01]  /*0c40*/  LDCU UR4, c[0x0][0x3ac] ;  /* 0x00007580ff0477ac */ /* 0x000e620008000800 */
[C-C-:B-----5:R-:W-:Y:S01]  /*0c50*/  FFMA R5, R9.reuse, -0.5, R0.reuse ;  /* 0xbf00000009057823 */ /* 0x160fe20000000000 */
[----:B------:R-:W-:Y:S01]  /*0c60*/  FFMA R9, R9, 0.5, R0 ;  /* 0x3f00000009097823 */ /* 0x000fe20000000000 */
[----:B-1----:R-:W-:-:S04]  /*0c70*/  IMAD R13, R8, UR4, RZ ;  /* 0x00000004080d7c24 */ /* 0x002fc8000f8e02ff */
[----:B0-----:R-:W-:-:S04]  /*0c80*/  IMAD.WIDE R2, R13, 0x4, R2 ;  /* 0x000000040d027825 */ /* 0x001fc800078e0202 */
[C-C-:B------:R-:W-:Y:S01]  /*0c90*/  FFMA R13, R11.reuse, -0.5, R6.reuse ;  /* 0xbf0000000b0d7823 */ /* 0x140fe20000000006 */
[----:B------:R-:W-:Y:S01]  /*0ca0*/  FFMA R11, R11, 0.5, R6 ;  /* 0x3f0000000b0b7823 */ /* 0x000fe20000000006 */
[----:B------:R-:W-:Y:S04]  /*0cb0*/  STG.E desc[UR8][R2.64+0x4], R5 ;  /* 0x0000040502007986 */ /* 0x000fe8000c101908 */
[----:B------:R-:W-:Y:S04]  /*0cc0*/  STG.E desc[UR8][R2.64+0x8], R13 ;  /* 0x0000080d02007986 */ /* 0x000fe8000c101908 */
[----:B------:R-:W-:Y:S04]  /*0cd0*/  STG.E desc[UR8][R2.64+0xc], R9 ;  /* 0x00000c0902007986 */ /* 0x000fe8000c101908 */
[----:B------:R-:W-:Y:S04]  /*0ce0*/  STG.E desc[UR8][R2.64+0x10], R11 ;  /* 0x0000100b02007986 */ /* 0x000fe8000c101908 */
[----:B------:R-:W-:Y:S04]  /*0cf0*/  STG.E desc[UR8][R2.64+0x14], R19 ;  /* 0x0000141302007986 */ /* 0x000fe8000c101908 */
[----:B------:R-:W-:Y:S04]  /*0d00*/  STG.E desc[UR8][R2.64+0x18], R7 ;  /* 0x0000180702007986 */ /* 0x000fe8000c101908 */
[----:B------:R-:W-:Y:S01]  /*0d10*/  STG.E desc[UR8][R2.64+0x1c], R15 ;  /* 0x00001c0f02007986 */ /* 0x000fe2000c101908 */
[----:B------:R-:W-:Y:S05]  /*0d20*/  EXIT ;  /* 0x000000000000794d */ /* 0x000fea0003800000 */
.L_x_26:
        /* <DEDUP_REMOVED lines=13> */
.L_x_29:


//--------------------- .nv.shared.reserved.0     --------------------------
	.section	.nv.shared.reserved.0,"aw",@nobits
	.weak		__nv_reservedSMEM_offset_0_alias
	.size		__nv_reservedSMEM_offset_0_alias, 0, 64
	.other		__nv_reservedSMEM_offset_0_alias,@"STO_CUDA_RESERVED_SHARED STV_DEFAULT"
__nv_reservedSMEM_offset_0_alias:
	.zero		0
	.zero		64


//--------------------- .nv.constant0._Z15fast_nms_kernelPfifi --------------------------
	.section	.nv.constant0._Z15fast_nms_kernelPfifi,"a",@progbits
	.sectionflags	@""
	.align	4
.nv.constant0._Z15fast_nms_kernelPfifi:
	.zero		916


//--------------------- .nv.constant0._Z13decode_kernelPfiifS_S_ii --------------------------
	.section	.nv.constant0._Z13decode_kernelPfiifS_S_ii,"a",@progbits
	.sectionflags	@""
	.align	4
.nv.constant0._Z13decode_kernelPfiifS_S_ii:
	.zero		944


//--------------------- SYMBOLS --------------------------

	.type		.nv.reservedSmem.offset0,@object
	.size		.nv.reservedSmem.offset0,0x4
